// auto-generated by cutlass_sweep.gemm — config: {"arch": "sm_100", "cluster_m": 2, "cluster_n": 2, "dtype": "e4m3", "stages": 5, "tile_k": 64, "tile_m": 64, "tile_n": 256}
#include "cutlass/cutlass.h"
#include "cutlass/gemm/collective/collective_builder.hpp"
#include "cutlass/gemm/device/gemm_universal_adapter.h"
#include "cutlass/gemm/kernel/gemm_universal.hpp"
#include "cutlass/epilogue/collective/collective_builder.hpp"

using ElemA = cutlass::float_e4m3_t;
using ElemB = cutlass::float_e4m3_t;
using ElemCD = cutlass::float_e4m3_t;
using Acc  = float;
using TileShape    = cute::Shape<cute::_64, cute::_256, cute::_64>;
using ClusterShape = cute::Shape<cute::_2, cute::_2, cute::_1>;

using CollectiveEpilogue = typename cutlass::epilogue::collective::CollectiveBuilder<
    cutlass::arch::Sm100, cutlass::arch::OpClassTensorOp,
    TileShape, ClusterShape,
    cutlass::epilogue::collective::EpilogueTileAuto,
    Acc, Acc,
    ElemCD, cutlass::layout::RowMajor, 128 / cutlass::sizeof_bits<ElemCD>::value,
    ElemCD, cutlass::layout::RowMajor, 128 / cutlass::sizeof_bits<ElemCD>::value,
    cutlass::epilogue::collective::EpilogueScheduleAuto
  >::CollectiveOp;

using CollectiveMainloop = typename cutlass::gemm::collective::CollectiveBuilder<
    cutlass::arch::Sm100, cutlass::arch::OpClassTensorOp,
    ElemA, cutlass::layout::RowMajor, 128 / cutlass::sizeof_bits<ElemA>::value,
    ElemB, cutlass::layout::ColumnMajor, 128 / cutlass::sizeof_bits<ElemB>::value,
    Acc,
    TileShape, ClusterShape,
    cutlass::gemm::collective::StageCount<5>,
    cutlass::gemm::collective::KernelScheduleAuto
  >::CollectiveOp;

using GemmKernel = cutlass::gemm::kernel::GemmUniversal<
    cute::Shape<int,int,int,int>,
    CollectiveMainloop,
    CollectiveEpilogue
>;
using Gemm = cutlass::gemm::device::GemmUniversalAdapter<GemmKernel>;

// Force the device kernel symbol into the cubin without needing a host main.
auto* _anchor = &cutlass::device_kernel<GemmKernel>;


// ===== COMPILED SASS (sm_100a) =====

	.target	sm_100a

	.elftype	@"ET_EXEC"


//--------------------- .note.nv.tkinfo           --------------------------
	.section	.note.nv.tkinfo,"",@"SHT_NOTE"
	.sectionflags	@"SHF_NOTE_NV_TKINFO"
	.tkinfo
        /*0018*/ 	.word	0x00000002
        /*0030*/ 	.string	""
        /*0030*/ 	.string	"ptxas"
        /*0030*/ 	.string	"Cuda compilation tools, release 13.0, V13.0.88"
        /*0030*/ 	.string	"Build cuda_13.0.r13.0/compiler.36424714_0"
        /*0030*/ 	.string	"-arch sm_100a -m 64 "



//--------------------- .note.nv.cuinfo           --------------------------
	.section	.note.nv.cuinfo,"",@"SHT_NOTE"
	.sectionflags	@"SHF_NOTE_NV_CUINFO"
        /*0018*/ 	.short	0x0002
        /*001a*/ 	.short	0x0064
        /*001c*/ 	.short	0x0082
	.zero		2


//--------------------- .nv.info                  --------------------------
	.section	.nv.info,"",@"SHT_CUDA_INFO"
	.align	4


	//----- nvinfo : EIATTR_REGCOUNT
	.align		4
        /*0000*/ 	.byte	0x04, 0x2f
        /*0002*/ 	.short	(.L_20 - .L_19)
	.align		4
.L_19:
        /*0004*/ 	.word	index@(_ZN7cutlass13device_kernelINS_4gemm6kernel13GemmUniversalIN4cute5tupleIJiiiiEEENS1_10collective13CollectiveMmaINS1_35MainloopSm100TmaUmmaWarpSpecializedILi5ELi2ELi4ENS5_IJNS4_1CILi2EEESB_NSA_ILi1EEEEEEEENS5_IJNSA_ILi64EEENSA_ILi256EEESF_EEENS_12float_e4m3_tENS5_IJlSC_lEEESI_SJ_NS4_8TiledMMAINS4_8MMA_AtomIJNS4_10MMA_TraitsINS4_19SM100_MMA_F8F6F4_SSEJSI_SI_fSF_SG_NS4_17integral_constantINS4_4UMMA5MajorELSQ_0EEESR_NSO_INSP_7ScaleInELSS_0EEEST_EEEEEENS4_6LayoutINS5_IJSC_SC_SC_EEENS5_IJNSA_ILi0EEESY_SY_EEEEENS5_IJNS4_10UnderscoreES11_S11_EEEEENS4_23SM90_TMA_LOAD_MULTICASTENS4_14ComposedLayoutINS4_7SwizzleILi2ELi4ELi3EEENS4_18smem_ptr_flag_bitsILi8EEENSW_INS5_IJNSA_ILi8EEESF_EEENS5_IJSF_SC_EEEEEEEvNS4_8identityES14_S1E_vS1F_EENS_8epilogue10collective18CollectiveEpilogueINS1H_23Sm100TmaWarpSpecializedILi4ELi2ELi32ELb0ELb0EEEJSH_NS5_IJNSW_ISF_SC_EES1M_EEESI_SJ_SI_SJ_NS1H_6fusion15FusionCallbacksIS1L_NS1O_17LinearCombinationISI_fSI_fLNS_15FloatRoundStyleE2EEESH_S1N_JEEENS4_5SM1004TMEM4LOAD26SM100_TMEM_LOAD_16dp32b32xENS4_13SM90_TMA_LOADES1E_NS4_39AutoVectorizingCopyWithAssumedAlignmentILi128EEENS4_14SM90_TMA_STOREES1E_S20_S20_EEEvvEEEEvNT_6ParamsE)
        /*0008*/ 	.word	0x00000075


	//----- nvinfo : EIATTR_FRAME_SIZE
	.align		4
.L_20:
        /*000c*/ 	.byte	0x04, 0x11
        /*000e*/ 	.short	(.L_22 - .L_21)
	.align		4
.L_21:
        /*0010*/ 	.word	index@($__internal_2_$__cuda_sm10x_tcgen05_guardrail_trap_unallocated_columns_being_dealloced)
        /*0014*/ 	.word	0x00000000


	//----- nvinfo : EIATTR_FRAME_SIZE
	.align		4
.L_22:
        /*0018*/ 	.byte	0x04, 0x11
        /*001a*/ 	.short	(.L_24 - .L_23)
	.align		4
.L_23:
        /*001c*/ 	.word	index@($__internal_1_$__cuda_sm10x_tcgen05_guardrail_trap_phase_invalid_during_alloc)
        /*0020*/ 	.word	0x00000000


	//----- nvinfo : EIATTR_FRAME_SIZE
	.align		4
.L_24:
        /*0024*/ 	.byte	0x04, 0x11
        /*0026*/ 	.short	(.L_26 - .L_25)
	.align		4
.L_25:
        /*0028*/ 	.word	index@($__internal_0_$__cuda_sm10x_tcgen05_guardrail_trap_col_being_dealloced_not_returned_by_alloc)
        /*002c*/ 	.word	0x00000000


	//----- nvinfo : EIATTR_FRAME_SIZE
	.align		4
.L_26:
        /*0030*/ 	.byte	0x04, 0x11
        /*0032*/ 	.short	(.L_28 - .L_27)
	.align		4
.L_27:
        /*0034*/ 	.word	index@(_ZN7cutlass13device_kernelINS_4gemm6kernel13GemmUniversalIN4cute5tupleIJiiiiEEENS1_10collective13CollectiveMmaINS1_35MainloopSm100TmaUmmaWarpSpecializedILi5ELi2ELi4ENS5_IJNS4_1CILi2EEESB_NSA_ILi1EEEEEEEENS5_IJNSA_ILi64EEENSA_ILi256EEESF_EEENS_12float_e4m3_tENS5_IJlSC_lEEESI_SJ_NS4_8TiledMMAINS4_8MMA_AtomIJNS4_10MMA_TraitsINS4_19SM100_MMA_F8F6F4_SSEJSI_SI_fSF_SG_NS4_17integral_constantINS4_4UMMA5MajorELSQ_0EEESR_NSO_INSP_7ScaleInELSS_0EEEST_EEEEEENS4_6LayoutINS5_IJSC_SC_SC_EEENS5_IJNSA_ILi0EEESY_SY_EEEEENS5_IJNS4_10UnderscoreES11_S11_EEEEENS4_23SM90_TMA_LOAD_MULTICASTENS4_14ComposedLayoutINS4_7SwizzleILi2ELi4ELi3EEENS4_18smem_ptr_flag_bitsILi8EEENSW_INS5_IJNSA_ILi8EEESF_EEENS5_IJSF_SC_EEEEEEEvNS4_8identityES14_S1E_vS1F_EENS_8epilogue10collective18CollectiveEpilogueINS1H_23Sm100TmaWarpSpecializedILi4ELi2ELi32ELb0ELb0EEEJSH_NS5_IJNSW_ISF_SC_EES1M_EEESI_SJ_SI_SJ_NS1H_6fusion15FusionCallbacksIS1L_NS1O_17LinearCombinationISI_fSI_fLNS_15FloatRoundStyleE2EEESH_S1N_JEEENS4_5SM1004TMEM4LOAD26SM100_TMEM_LOAD_16dp32b32xENS4_13SM90_TMA_LOADES1E_NS4_39AutoVectorizingCopyWithAssumedAlignmentILi128EEENS4_14SM90_TMA_STOREES1E_S20_S20_EEEvvEEEEvNT_6ParamsE)
        /*0038*/ 	.word	0x00000000


	//----- nvinfo : EIATTR_MIN_STACK_SIZE
	.align		4
.L_28:
        /*003c*/ 	.byte	0x04, 0x12
        /*003e*/ 	.short	(.L_30 - .L_29)
	.align		4
.L_29:
        /*0040*/ 	.word	index@(_ZN7cutlass13device_kernelINS_4gemm6kernel13GemmUniversalIN4cute5tupleIJiiiiEEENS1_10collective13CollectiveMmaINS1_35MainloopSm100TmaUmmaWarpSpecializedILi5ELi2ELi4ENS5_IJNS4_1CILi2EEESB_NSA_ILi1EEEEEEEENS5_IJNSA_ILi64EEENSA_ILi256EEESF_EEENS_12float_e4m3_tENS5_IJlSC_lEEESI_SJ_NS4_8TiledMMAINS4_8MMA_AtomIJNS4_10MMA_TraitsINS4_19SM100_MMA_F8F6F4_SSEJSI_SI_fSF_SG_NS4_17integral_constantINS4_4UMMA5MajorELSQ_0EEESR_NSO_INSP_7ScaleInELSS_0EEEST_EEEEEENS4_6LayoutINS5_IJSC_SC_SC_EEENS5_IJNSA_ILi0EEESY_SY_EEEEENS5_IJNS4_10UnderscoreES11_S11_EEEEENS4_23SM90_TMA_LOAD_MULTICASTENS4_14ComposedLayoutINS4_7SwizzleILi2ELi4ELi3EEENS4_18smem_ptr_flag_bitsILi8EEENSW_INS5_IJNSA_ILi8EEESF_EEENS5_IJSF_SC_EEEEEEEvNS4_8identityES14_S1E_vS1F_EENS_8epilogue10collective18CollectiveEpilogueINS1H_23Sm100TmaWarpSpecializedILi4ELi2ELi32ELb0ELb0EEEJSH_NS5_IJNSW_ISF_SC_EES1M_EEESI_SJ_SI_SJ_NS1H_6fusion15FusionCallbacksIS1L_NS1O_17LinearCombinationISI_fSI_fLNS_15FloatRoundStyleE2EEESH_S1N_JEEENS4_5SM1004TMEM4LOAD26SM100_TMEM_LOAD_16dp32b32xENS4_13SM90_TMA_LOADES1E_NS4_39AutoVectorizingCopyWithAssumedAlignmentILi128EEENS4_14SM90_TMA_STOREES1E_S20_S20_EEEvvEEEEvNT_6ParamsE)
        /*0044*/ 	.word	0x00000000
.L_30:


//--------------------- .nv.compat                --------------------------
	.section	.nv.compat,"",@"SHT_CUDA_COMPAT_INFO"
	.align	4
        /*0000*/ 	.byte	0x02, 0x09, 0x01, 0x00, 0x02, 0x02, 0x02, 0x00, 0x02, 0x05, 0x05, 0x00, 0x03, 0x07, 0x01, 0x01
        /*0010*/ 	.byte	0x02, 0x03, 0x01, 0x00, 0x02, 0x06, 0x01, 0x00, 0x04, 0x0b, 0x08, 0x00, 0x09, 0x00, 0x00, 0x00
        /*0020*/ 	.byte	0x00, 0x00, 0x00, 0x00


//--------------------- .nv.info._ZN7cutlass13device_kernelINS_4gemm6kernel13GemmUniversalIN4cute5tupleIJiiiiEEENS1_10collective13CollectiveMmaINS1_35MainloopSm100TmaUmmaWarpSpecializedILi5ELi2ELi4ENS5_IJNS4_1CILi2EEESB_NSA_ILi1EEEEEEEENS5_IJNSA_ILi64EEENSA_ILi256EEESF_EEENS_12float_e4m3_tENS5_IJlSC_lEEESI_SJ_NS4_8TiledMMAINS4_8MMA_AtomIJNS4_10MMA_TraitsINS4_19SM100_MMA_F8F6F4_SSEJSI_SI_fSF_SG_NS4_17integral_constantINS4_4UMMA5MajorELSQ_0EEESR_NSO_INSP_7ScaleInELSS_0EEEST_EEEEEENS4_6LayoutINS5_IJSC_SC_SC_EEENS5_IJNSA_ILi0EEESY_SY_EEEEENS5_IJNS4_10UnderscoreES11_S11_EEEEENS4_23SM90_TMA_LOAD_MULTICASTENS4_14ComposedLayoutINS4_7SwizzleILi2ELi4ELi3EEENS4_18smem_ptr_flag_bitsILi8EEENSW_INS5_IJNSA_ILi8EEESF_EEENS5_IJSF_SC_EEEEEEEvNS4_8identityES14_S1E_vS1F_EENS_8epilogue10collective18CollectiveEpilogueINS1H_23Sm100TmaWarpSpecializedILi4ELi2ELi32ELb0ELb0EEEJSH_NS5_IJNSW_ISF_SC_EES1M_EEESI_SJ_SI_SJ_NS1H_6fusion15FusionCallbacksIS1L_NS1O_17LinearCombinationISI_fSI_fLNS_15FloatRoundStyleE2EEESH_S1N_JEEENS4_5SM1004TMEM4LOAD26SM100_TMEM_LOAD_16dp32b32xENS4_13SM90_TMA_LOADES1E_NS4_39AutoVectorizingCopyWithAssumedAlignmentILi128EEENS4_14SM90_TMA_STOREES1E_S20_S20_EEEvvEEEEvNT_6ParamsE --------------------------
	.section	.nv.info._ZN7cutlass13device_kernelINS_4gemm6kernel13GemmUniversalIN4cute5tupleIJiiiiEEENS1_10collective13CollectiveMmaINS1_35MainloopSm100TmaUmmaWarpSpecializedILi5ELi2ELi4ENS5_IJNS4_1CILi2EEESB_NSA_ILi1EEEEEEEENS5_IJNSA_ILi64EEENSA_ILi256EEESF_EEENS_12float_e4m3_tENS5_IJlSC_lEEESI_SJ_NS4_8TiledMMAINS4_8MMA_AtomIJNS4_10MMA_TraitsINS4_19SM100_MMA_F8F6F4_SSEJSI_SI_fSF_SG_NS4_17integral_constantINS4_4UMMA5MajorELSQ_0EEESR_NSO_INSP_7ScaleInELSS_0EEEST_EEEEEENS4_6LayoutINS5_IJSC_SC_SC_EEENS5_IJNSA_ILi0EEESY_SY_EEEEENS5_IJNS4_10UnderscoreES11_S11_EEEEENS4_23SM90_TMA_LOAD_MULTICASTENS4_14ComposedLayoutINS4_7SwizzleILi2ELi4ELi3EEENS4_18smem_ptr_flag_bitsILi8EEENSW_INS5_IJNSA_ILi8EEESF_EEENS5_IJSF_SC_EEEEEEEvNS4_8identityES14_S1E_vS1F_EENS_8epilogue10collective18CollectiveEpilogueINS1H_23Sm100TmaWarpSpecializedILi4ELi2ELi32ELb0ELb0EEEJSH_NS5_IJNSW_ISF_SC_EES1M_EEESI_SJ_SI_SJ_NS1H_6fusion15FusionCallbacksIS1L_NS1O_17LinearCombinationISI_fSI_fLNS_15FloatRoundStyleE2EEESH_S1N_JEEENS4_5SM1004TMEM4LOAD26SM100_TMEM_LOAD_16dp32b32xENS4_13SM90_TMA_LOADES1E_NS4_39AutoVectorizingCopyWithAssumedAlignmentILi128EEENS4_14SM90_TMA_STOREES1E_S20_S20_EEEvvEEEEvNT_6ParamsE,"",@"SHT_CUDA_INFO"
	.sectionflags	@""
	.align	4


	//----- nvinfo : EIATTR_CUDA_API_VERSION
	.align		4
        /*0000*/ 	.byte	0x04, 0x37
        /*0002*/ 	.short	(.L_32 - .L_31)
.L_31:
        /*0004*/ 	.word	0x00000082


	//----- nvinfo : EIATTR_KPARAM_INFO
	.align		4
.L_32:
        /*0008*/ 	.byte	0x04, 0x17
        /*000a*/ 	.short	(.L_34 - .L_33)
.L_33:
        /*000c*/ 	.word	0x00000000
        /*0010*/ 	.short	0x0000
        /*0012*/ 	.short	0x0000
        /*0014*/ 	.byte	0x00, 0xf0, 0x01, 0x20


	//----- nvinfo : EIATTR_AT_ENTRY_FRAGMENTS
	.align		4
.L_34:
        /*0018*/ 	.byte	0x04, 0x4f
        /*001a*/ 	.short	(.L_36 - .L_35)


	//   ....[0]....
.L_35:
        /*001c*/ 	.word	0x00000006


	//----- nvinfo : EIATTR_RESERVED_SMEM_USED
	.align		4
.L_36:
        /*0020*/ 	.byte	0x01, 0x41
	.zero		2


	//----- nvinfo : EIATTR_SPARSE_MMA_MASK
	.align		4
        /*0024*/ 	.byte	0x03, 0x50
        /*0026*/ 	.short	0x0000


	//----- nvinfo : EIATTR_TCGEN05_1CTA_USED
	.align		4
        /*0028*/ 	.byte	0x01, 0x51
	.zero		2


	//----- nvinfo : EIATTR_MAXREG_COUNT
	.align		4
        /*002c*/ 	.byte	0x03, 0x1b
        /*002e*/ 	.short	0x00ff


	//----- nvinfo : EIATTR_NUM_BARRIERS
	.align		4
        /*0030*/ 	.byte	0x02, 0x4c
        /*0032*/ 	.byte	0x07
	.zero		1


	//----- nvinfo : EIATTR_EXTERNS
	.align		4
        /*0034*/ 	.byte	0x04, 0x0f
        /*0036*/ 	.short	(.L_38 - .L_37)


	//   ....[0]....
	.align		4
.L_37:
        /*0038*/ 	.word	index@(__assertfail)


	//----- nvinfo : EIATTR_MERCURY_ISA_VERSION
	.align		4
.L_38:
        /*003c*/ 	.byte	0x03, 0x5f
        /*003e*/ 	.short	0x0101


	//----- nvinfo : EIATTR_INT_WARP_WIDE_INSTR_OFFSETS
	.align		4
        /*0040*/ 	.byte	0x04, 0x31
        /*0042*/ 	.short	(.L_40 - .L_39)


	//   ....[0]....
.L_39:
        /*0044*/ 	.word	0x00003e30


	//   ....[1]....
        /*0048*/ 	.word	0x00003e50


	//   ....[2]....
        /*004c*/ 	.word	0x00003e80


	//   ....[3]....
        /*0050*/ 	.word	0x00004a00


	//   ....[4]....
        /*0054*/ 	.word	0x00004a70


	//   ....[5]....
        /*0058*/ 	.word	0x00004b40


	//   ....[6]....
        /*005c*/ 	.word	0x00004bc0


	//   ....[7]....
        /*0060*/ 	.word	0x00004cb0


	//   ....[8]....
        /*0064*/ 	.word	0x00004d30


	//   ....[9]....
        /*0068*/ 	.word	0x00004e10


	//   ....[10]....
        /*006c*/ 	.word	0x00004ec0


	//----- nvinfo : EIATTR_COOP_GROUP_MASK_REGIDS
	.align		4
.L_40:
        /*0070*/ 	.byte	0x04, 0x29
        /*0072*/ 	.short	(.L_42 - .L_41)


	//   ....[0]....
.L_41:
        /*0074*/ 	.word	0xffffffff


	//   ....[1]....
        /*0078*/ 	.word	0xffffffff


	//   ....[2]....
        /*007c*/ 	.word	0xffffffff


	//   ....[3]....
        /*0080*/ 	.word	0xffffffff


	//   ....[4]....
        /*0084*/ 	.word	0xffffffff


	//   ....[5]....
        /*0088*/ 	.word	0xffffffff


	//   ....[6]....
        /*008c*/ 	.word	0xffffffff


	//   ....[7]....
        /*0090*/ 	.word	0xffffffff


	//   ....[8]....
        /*0094*/ 	.word	0xffffffff


	//   ....[9]....
        /*0098*/ 	.word	0xffffffff


	//   ....[10]....
        /*009c*/ 	.word	0xffffffff


	//   ....[11]....
        /*00a0*/ 	.word	0xffffffff


	//   ....[12]....
        /*00a4*/ 	.word	0xffffffff


	//   ....[13]....
        /*00a8*/ 	.word	0xffffffff


	//----- nvinfo : EIATTR_COOP_GROUP_INSTR_OFFSETS
	.align		4
.L_42:
        /*00ac*/ 	.byte	0x04, 0x28
        /*00ae*/ 	.short	(.L_44 - .L_43)


	//   ....[0]....
.L_43:
        /*00b0*/ 	.word	0x00000080


	//   ....[1]....
        /*00b4*/ 	.word	0x000004f0


	//   ....[2]....
        /*00b8*/ 	.word	0x000006c0


	//   ....[3]....
        /*00bc*/ 	.word	0x00000860


	//   ....[4]....
        /*00c0*/ 	.word	0x00000960


	//   ....[5]....
        /*00c4*/ 	.word	0x00000ad0


	//   ....[6]....
        /*00c8*/ 	.word	0x00000c70


	//   ....[7]....
        /*00cc*/ 	.word	0x00000e20


	//   ....[8]....
        /*00d0*/ 	.word	0x00002190


	//   ....[9]....
        /*00d4*/ 	.word	0x00003100


	//   ....[10]....
        /*00d8*/ 	.word	0x00003310


	//   ....[11]....
        /*00dc*/ 	.word	0x00003340


	//   ....[12]....
        /*00e0*/ 	.word	0x00003d10


	//   ....[13]....
        /*00e4*/ 	.word	0x00003f40


	//----- nvinfo : EIATTR_VRC_CTA_INIT_COUNT
	.align		4
.L_44:
        /*00e8*/ 	.byte	0x02, 0x4a
        /*00ea*/ 	.byte	0x80
	.zero		1


	//----- nvinfo : EIATTR_SYSCALL_OFFSETS
	.align		4
        /*00ec*/ 	.byte	0x04, 0x46
        /*00ee*/ 	.short	(.L_46 - .L_45)


	//   ....[0]....
.L_45:
        /*00f0*/ 	.word	0x00005b50


	//   ....[1]....
        /*00f4*/ 	.word	0x00005c90


	//   ....[2]....
        /*00f8*/ 	.word	0x000064c0


	//   ....[3]....
        /*00fc*/ 	.word	0x00007250


	//   ....[4]....
        /*0100*/ 	.word	0x00007fa0


	//   ....[5]....
        /*0104*/ 	.word	0x00008d20


	//----- nvinfo : EIATTR_MBARRIER_INSTR_OFFSETS
	.align		4
.L_46:
        /*0108*/ 	.byte	0x04, 0x39
        /*010a*/ 	.short	(.L_48 - .L_47)


	//   ....[0]....
.L_47:
        /*010c*/ 	.word	0x00000610
        /*0110*/ 	.word	0x000000ff
        /*0114*/ 	.word	0x00000000
        /*0118*/ 	.short	0x0100
        /*011a*/ 	.byte	0x04
	.zero		1


	//   ....[1]....
        /*011c*/ 	.word	0x00000620
        /*0120*/ 	.word	0x000000ff
        /*0124*/ 	.word	0x00000028
        /*0128*/ 	.short	0x0100
        /*012a*/ 	.byte	0x04
	.zero		1


	//   ....[2]....
        /*012c*/ 	.word	0x00000630
        /*0130*/ 	.word	0x000000ff
        /*0134*/ 	.word	0x00000008
        /*0138*/ 	.short	0x0100
        /*013a*/ 	.byte	0x04
	.zero		1


	//   ....[3]....
        /*013c*/ 	.word	0x00000640
        /*0140*/ 	.word	0x000000ff
        /*0144*/ 	.word	0x00000030
        /*0148*/ 	.short	0x0100
        /*014a*/ 	.byte	0x04
	.zero		1


	//   ....[4]....
        /*014c*/ 	.word	0x00000650
        /*0150*/ 	.word	0x000000ff
        /*0154*/ 	.word	0x00000010
        /*0158*/ 	.short	0x0100
        /*015a*/ 	.byte	0x04
	.zero		1


	//   ....[5]....
        /*015c*/ 	.word	0x00000660
        /*0160*/ 	.word	0x000000ff
        /*0164*/ 	.word	0x00000038
        /*0168*/ 	.short	0x0100
        /*016a*/ 	.byte	0x04
	.zero		1


	//   ....[6]....
        /*016c*/ 	.word	0x00000670
        /*0170*/ 	.word	0x000000ff
        /*0174*/ 	.word	0x00000018
        /*0178*/ 	.short	0x0100
        /*017a*/ 	.byte	0x04
	.zero		1


	//   ....[7]....
        /*017c*/ 	.word	0x00000680
        /*0180*/ 	.word	0x000000ff
        /*0184*/ 	.word	0x00000040
        /*0188*/ 	.short	0x0100
        /*018a*/ 	.byte	0x04
	.zero		1


	//   ....[8]....
        /*018c*/ 	.word	0x00000690
        /*0190*/ 	.word	0x000000ff
        /*0194*/ 	.word	0x00000020
        /*0198*/ 	.short	0x0100
        /*019a*/ 	.byte	0x04
	.zero		1


	//   ....[9]....
        /*019c*/ 	.word	0x000006a0
        /*01a0*/ 	.word	0x000000ff
        /*01a4*/ 	.word	0x00000048
        /*01a8*/ 	.short	0x0100
        /*01aa*/ 	.byte	0x04
	.zero		1


	//   ....[10]....
        /*01ac*/ 	.word	0x000007d0
        /*01b0*/ 	.word	0x000000ff
        /*01b4*/ 	.word	0x00000050
        /*01b8*/ 	.short	0x0100
        /*01ba*/ 	.byte	0x04
	.zero		1


	//   ....[11]....
        /*01bc*/ 	.word	0x000007e0
        /*01c0*/ 	.word	0x000000ff
        /*01c4*/ 	.word	0x00000070
        /*01c8*/ 	.short	0x0100
        /*01ca*/ 	.byte	0x04
	.zero		1


	//   ....[12]....
        /*01cc*/ 	.word	0x000007f0
        /*01d0*/ 	.word	0x000000ff
        /*01d4*/ 	.word	0x00000058
        /*01d8*/ 	.short	0x0100
        /*01da*/ 	.byte	0x04
	.zero		1


	//   ....[13]....
        /*01dc*/ 	.word	0x00000800
        /*01e0*/ 	.word	0x000000ff
        /*01e4*/ 	.word	0x00000078
        /*01e8*/ 	.short	0x0100
        /*01ea*/ 	.byte	0x04
	.zero		1


	//   ....[14]....
        /*01ec*/ 	.word	0x00000810
        /*01f0*/ 	.word	0x000000ff
        /*01f4*/ 	.word	0x00000060
        /*01f8*/ 	.short	0x0100
        /*01fa*/ 	.byte	0x04
	.zero		1


	//   ....[15]....
        /*01fc*/ 	.word	0x00000820
        /*0200*/ 	.word	0x000000ff
        /*0204*/ 	.word	0x00000080
        /*0208*/ 	.short	0x0100
        /*020a*/ 	.byte	0x04
	.zero		1


	//   ....[16]....
        /*020c*/ 	.word	0x00000830
        /*0210*/ 	.word	0x000000ff
        /*0214*/ 	.word	0x00000068
        /*0218*/ 	.short	0x0100
        /*021a*/ 	.byte	0x04
	.zero		1


	//   ....[17]....
        /*021c*/ 	.word	0x00000840
        /*0220*/ 	.word	0x000000ff
        /*0224*/ 	.word	0x00000088
        /*0228*/ 	.short	0x0100
        /*022a*/ 	.byte	0x04
	.zero		1


	//   ....[18]....
        /*022c*/ 	.word	0x00000930
        /*0230*/ 	.word	0x000000ff
        /*0234*/ 	.word	0x00000090
        /*0238*/ 	.short	0x0100
        /*023a*/ 	.byte	0x06
	.zero		1


	//   ....[19]....
        /*023c*/ 	.word	0x00000940
        /*0240*/ 	.word	0x000000ff
        /*0244*/ 	.word	0x00000098
        /*0248*/ 	.short	0x0100
        /*024a*/ 	.byte	0x06
	.zero		1


	//   ....[20]....
        /*024c*/ 	.word	0x00000a80
        /*0250*/ 	.word	0x000000ff
        /*0254*/ 	.word	0x000000a0
        /*0258*/ 	.short	0x0100
        /*025a*/ 	.byte	0x06
	.zero		1


	//   ....[21]....
        /*025c*/ 	.word	0x00000a90
        /*0260*/ 	.word	0x000000ff
        /*0264*/ 	.word	0x000000b0
        /*0268*/ 	.short	0x0100
        /*026a*/ 	.byte	0x06
	.zero		1


	//   ....[22]....
        /*026c*/ 	.word	0x00000aa0
        /*0270*/ 	.word	0x000000ff
        /*0274*/ 	.word	0x000000a8
        /*0278*/ 	.short	0x0100
        /*027a*/ 	.byte	0x06
	.zero		1


	//   ....[23]....
        /*027c*/ 	.word	0x00000ab0
        /*0280*/ 	.word	0x000000ff
        /*0284*/ 	.word	0x000000b8
        /*0288*/ 	.short	0x0100
        /*028a*/ 	.byte	0x06
	.zero		1


	//   ....[24]....
        /*028c*/ 	.word	0x00000be0
        /*0290*/ 	.word	0x000000ff
        /*0294*/ 	.word	0x000000c0
        /*0298*/ 	.short	0x0100
        /*029a*/ 	.byte	0x04
	.zero		1


	//   ....[25]....
        /*029c*/ 	.word	0x00000bf0
        /*02a0*/ 	.word	0x000000ff
        /*02a4*/ 	.word	0x000000e0
        /*02a8*/ 	.short	0x0100
        /*02aa*/ 	.byte	0x04
	.zero		1


	//   ....[26]....
        /*02ac*/ 	.word	0x00000c00
        /*02b0*/ 	.word	0x000000ff
        /*02b4*/ 	.word	0x000000c8
        /*02b8*/ 	.short	0x0100
        /*02ba*/ 	.byte	0x04
	.zero		1


	//   ....[27]....
        /*02bc*/ 	.word	0x00000c10
        /*02c0*/ 	.word	0x000000ff
        /*02c4*/ 	.word	0x000000e8
        /*02c8*/ 	.short	0x0100
        /*02ca*/ 	.byte	0x04
	.zero		1


	//   ....[28]....
        /*02cc*/ 	.word	0x00000c20
        /*02d0*/ 	.word	0x000000ff
        /*02d4*/ 	.word	0x000000d0
        /*02d8*/ 	.short	0x0100
        /*02da*/ 	.byte	0x04
	.zero		1


	//   ....[29]....
        /*02dc*/ 	.word	0x00000c30
        /*02e0*/ 	.word	0x000000ff
        /*02e4*/ 	.word	0x000000f0
        /*02e8*/ 	.short	0x0100
        /*02ea*/ 	.byte	0x04
	.zero		1


	//   ....[30]....
        /*02ec*/ 	.word	0x00000c40
        /*02f0*/ 	.word	0x000000ff
        /*02f4*/ 	.word	0x000000d8
        /*02f8*/ 	.short	0x0100
        /*02fa*/ 	.byte	0x04
	.zero		1


	//   ....[31]....
        /*02fc*/ 	.word	0x00000c50
        /*0300*/ 	.word	0x000000ff
        /*0304*/ 	.word	0x000000f8
        /*0308*/ 	.short	0x0100
        /*030a*/ 	.byte	0x04
	.zero		1


	//   ....[32]....
        /*030c*/ 	.word	0x00000d40
        /*0310*/ 	.word	0x000000ff
        /*0314*/ 	.word	0x00000100
        /*0318*/ 	.short	0x0100
        /*031a*/ 	.byte	0x04
	.zero		1


	//   ....[33]....
        /*031c*/ 	.word	0x00000d50
        /*0320*/ 	.word	0x000000ff
        /*0324*/ 	.word	0x00000110
        /*0328*/ 	.short	0x0100
        /*032a*/ 	.byte	0x04
	.zero		1


	//   ....[34]....
        /*032c*/ 	.word	0x00000d60
        /*0330*/ 	.word	0x000000ff
        /*0334*/ 	.word	0x00000108
        /*0338*/ 	.short	0x0100
        /*033a*/ 	.byte	0x04
	.zero		1


	//   ....[35]....
        /*033c*/ 	.word	0x00000d70
        /*0340*/ 	.word	0x000000ff
        /*0344*/ 	.word	0x00000118
        /*0348*/ 	.short	0x0100
        /*034a*/ 	.byte	0x04
	.zero		1


	//   ....[36]....
        /*034c*/ 	.word	0x00001a20
        /*0350*/ 	.word	0x00000000
        /*0354*/ 	.word	0x00000110
        /*0358*/ 	.short	0x010a
        /*035a*/ 	.byte	0xff
	.zero		1


	//   ....[37]....
        /*035c*/ 	.word	0x00001a40
        /*0360*/ 	.word	0x00000000
        /*0364*/ 	.word	0x00000100
        /*0368*/ 	.short	0x0101
        /*036a*/ 	.byte	0xff
	.zero		1


	//   ....[38]....
        /*036c*/ 	.word	0x00001b00
        /*0370*/ 	.word	0x000000ff
        /*0374*/ 	.word	0x00000028
        /*0378*/ 	.short	0x010a
        /*037a*/ 	.byte	0x04
	.zero		1


	//   ....[39]....
        /*037c*/ 	.word	0x00001b90
        /*0380*/ 	.word	0x000000ff
        /*0384*/ 	.word	0x00000028
        /*0388*/ 	.short	0x010a
        /*038a*/ 	.byte	0x21
	.zero		1


	//   ....[40]....
        /*038c*/ 	.word	0x00001d20
        /*0390*/ 	.word	0x000000ff
        /*0394*/ 	.word	0x00000028
        /*0398*/ 	.short	0x010a
        /*039a*/ 	.byte	0x05
	.zero		1


	//   ....[41]....
        /*039c*/ 	.word	0x00001e50
        /*03a0*/ 	.word	0x000000ff
        /*03a4*/ 	.word	0x00000098
        /*03a8*/ 	.short	0x0101
        /*03aa*/ 	.byte	0x15
	.zero		1


	//   ....[42]....
        /*03ac*/ 	.word	0x00001e70
        /*03b0*/ 	.word	0x000000ff
        /*03b4*/ 	.word	0x00000028
        /*03b8*/ 	.short	0x010a
        /*03ba*/ 	.byte	0x04
	.zero		1


	//   ....[43]....
        /*03bc*/ 	.word	0x00001ef0
        /*03c0*/ 	.word	0x000000ff
        /*03c4*/ 	.word	0x00000028
        /*03c8*/ 	.short	0x010a
        /*03ca*/ 	.byte	0x11
	.zero		1


	//   ....[44]....
        /*03cc*/ 	.word	0x00002080
        /*03d0*/ 	.word	0x000000ff
        /*03d4*/ 	.word	0x00000028
        /*03d8*/ 	.short	0x010a
        /*03da*/ 	.byte	0x05
	.zero		1


	//   ....[45]....
        /*03dc*/ 	.word	0x000021c0
        /*03e0*/ 	.word	0x00000003
        /*03e4*/ 	.word	0x000000a0
        /*03e8*/ 	.short	0x010a
        /*03ea*/ 	.byte	0xff
	.zero		1


	//   ....[46]....
        /*03ec*/ 	.word	0x00002310
        /*03f0*/ 	.word	0x00000000
        /*03f4*/ 	.word	0x00000000
        /*03f8*/ 	.short	0x0101
        /*03fa*/ 	.byte	0xff
	.zero		1


	//   ....[47]....
        /*03fc*/ 	.word	0x000028c0
        /*0400*/ 	.word	0x000000ff
        /*0404*/ 	.word	0x00000000
        /*0408*/ 	.short	0x010a
        /*040a*/ 	.byte	0x04
	.zero		1


	//   ....[48]....
        /*040c*/ 	.word	0x00002950
        /*0410*/ 	.word	0x000000ff
        /*0414*/ 	.word	0x00000000
        /*0418*/ 	.short	0x010a
        /*041a*/ 	.byte	0x05
	.zero		1


	//   ....[49]....
        /*041c*/ 	.word	0x000029e0
        /*0420*/ 	.word	0x000000ff
        /*0424*/ 	.word	0x00000000
        /*0428*/ 	.short	0x010a
        /*042a*/ 	.byte	0x05
	.zero		1


	//   ....[50]....
        /*042c*/ 	.word	0x00002a70
        /*0430*/ 	.word	0x000000ff
        /*0434*/ 	.word	0x00000000
        /*0438*/ 	.short	0x010a
        /*043a*/ 	.byte	0x05
	.zero		1


	//   ....[51]....
        /*043c*/ 	.word	0x00002b10
        /*0440*/ 	.word	0x00000000
        /*0444*/ 	.word	0x00000000
        /*0448*/ 	.short	0x010a
        /*044a*/ 	.byte	0xff
	.zero		1


	//   ....[52]....
        /*044c*/ 	.word	0x00002c50
        /*0450*/ 	.word	0x00000002
        /*0454*/ 	.word	0x00000100
        /*0458*/ 	.short	0x010a
        /*045a*/ 	.byte	0xff
	.zero		1


	//   ....[53]....
        /*045c*/ 	.word	0x00002cb0
        /*0460*/ 	.word	0x00000004
        /*0464*/ 	.word	0x00000000
        /*0468*/ 	.short	0x0101
        /*046a*/ 	.byte	0xff
	.zero		1


	//   ....[54]....
        /*046c*/ 	.word	0x00002cd0
        /*0470*/ 	.word	0x000000ff
        /*0474*/ 	.word	0x000000b0
        /*0478*/ 	.short	0x010a
        /*047a*/ 	.byte	0x04
	.zero		1


	//   ....[55]....
        /*047c*/ 	.word	0x00002df0
        /*0480*/ 	.word	0x00000002
        /*0484*/ 	.word	0x000000a0
        /*0488*/ 	.short	0x010a
        /*048a*/ 	.byte	0xff
	.zero		1


	//   ....[56]....
        /*048c*/ 	.word	0x00002f00
        /*0490*/ 	.word	0x00000002
        /*0494*/ 	.word	0x00000000
        /*0498*/ 	.short	0x0101
        /*049a*/ 	.byte	0xff
	.zero		1


	//   ....[57]....
        /*049c*/ 	.word	0x00002f90
        /*04a0*/ 	.word	0x000000ff
        /*04a4*/ 	.word	0x000000b0
        /*04a8*/ 	.short	0x0106
        /*04aa*/ 	.byte	0x04
	.zero		1


	//   ....[58]....
        /*04ac*/ 	.word	0x00002fb0
        /*04b0*/ 	.word	0x000000ff
        /*04b4*/ 	.word	0x000000b0
        /*04b8*/ 	.short	0x010a
        /*04ba*/ 	.byte	0x04
	.zero		1


	//   ....[59]....
        /*04bc*/ 	.word	0x00003040
        /*04c0*/ 	.word	0x000000ff
        /*04c4*/ 	.word	0x000000b0
        /*04c8*/ 	.short	0x0106
        /*04ca*/ 	.byte	0x07
	.zero		1


	//   ....[60]....
        /*04cc*/ 	.word	0x00003080
        /*04d0*/ 	.word	0x00000000
        /*04d4*/ 	.word	0x000000b0
        /*04d8*/ 	.short	0x010a
        /*04da*/ 	.byte	0xff
	.zero		1


	//   ....[61]....
        /*04dc*/ 	.word	0x000035a0
        /*04e0*/ 	.word	0x00000000
        /*04e4*/ 	.word	0x000000a0
        /*04e8*/ 	.short	0x010a
        /*04ea*/ 	.byte	0xff
	.zero		1


	//   ....[62]....
        /*04ec*/ 	.word	0x000036a0
        /*04f0*/ 	.word	0x00000003
        /*04f4*/ 	.word	0x00000000
        /*04f8*/ 	.short	0x0101
        /*04fa*/ 	.byte	0xff
	.zero		1


	//   ....[63]....
        /*04fc*/ 	.word	0x000036b0
        /*0500*/ 	.word	0x000000ff
        /*0504*/ 	.word	0x00000000
        /*0508*/ 	.short	0x010a
        /*050a*/ 	.byte	0x04
	.zero		1


	//   ....[64]....
        /*050c*/ 	.word	0x00003730
        /*0510*/ 	.word	0x000000ff
        /*0514*/ 	.word	0x000000e0
        /*0518*/ 	.short	0x010a
        /*051a*/ 	.byte	0x17
	.zero		1


	//   ....[65]....
        /*051c*/ 	.word	0x00003810
        /*0520*/ 	.word	0x000000ff
        /*0524*/ 	.word	0x00000000
        /*0528*/ 	.short	0x010a
        /*052a*/ 	.byte	0x05
	.zero		1


	//   ....[66]....
        /*052c*/ 	.word	0x00003950
        /*0530*/ 	.word	0x000000ff
        /*0534*/ 	.word	0x00000000
        /*0538*/ 	.short	0x010a
        /*053a*/ 	.byte	0x04
	.zero		1


	//   ....[67]....
        /*053c*/ 	.word	0x00003b40
        /*0540*/ 	.word	0x000000ff
        /*0544*/ 	.word	0x00000000
        /*0548*/ 	.short	0x010a
        /*054a*/ 	.byte	0x04
	.zero		1


	//   ....[68]....
        /*054c*/ 	.word	0x00003bd0
        /*0550*/ 	.word	0x000000ff
        /*0554*/ 	.word	0x00000000
        /*0558*/ 	.short	0x010a
        /*055a*/ 	.byte	0x05
	.zero		1


	//   ....[69]....
        /*055c*/ 	.word	0x00003c60
        /*0560*/ 	.word	0x000000ff
        /*0564*/ 	.word	0x00000000
        /*0568*/ 	.short	0x010a
        /*056a*/ 	.byte	0x05
	.zero		1


	//   ....[70]....
        /*056c*/ 	.word	0x00003cf0
        /*0570*/ 	.word	0x000000ff
        /*0574*/ 	.word	0x00000000
        /*0578*/ 	.short	0x010a
        /*057a*/ 	.byte	0x04
	.zero		1


	//   ....[71]....
        /*057c*/ 	.word	0x00004200
        /*0580*/ 	.word	0x0000000c
        /*0584*/ 	.word	0x000000a0
        /*0588*/ 	.short	0x010a
        /*058a*/ 	.byte	0xff
	.zero		1


	//   ....[72]....
        /*058c*/ 	.word	0x00004370
        /*0590*/ 	.word	0x00000000
        /*0594*/ 	.word	0x00000000
        /*0598*/ 	.short	0x0101
        /*059a*/ 	.byte	0xff
	.zero		1


	//   ....[73]....
        /*059c*/ 	.word	0x00004800
        /*05a0*/ 	.word	0x000000ff
        /*05a4*/ 	.word	0x00000098
        /*05a8*/ 	.short	0x010a
        /*05aa*/ 	.byte	0x15
	.zero		1


	//   ....[74]....
        /*05ac*/ 	.word	0x00004980
        /*05b0*/ 	.word	0x000000ff
        /*05b4*/ 	.word	0x00000070
        /*05b8*/ 	.short	0x010a
        /*05ba*/ 	.byte	0x15
	.zero		1


	//   ....[75]....
        /*05bc*/ 	.word	0x00004af0
        /*05c0*/ 	.word	0x000000ff
        /*05c4*/ 	.word	0x00000050
        /*05c8*/ 	.short	0x010b
        /*05ca*/ 	.byte	0x15
	.zero		1


	//   ....[76]....
        /*05cc*/ 	.word	0x00004b00
        /*05d0*/ 	.word	0x000000ff
        /*05d4*/ 	.word	0x00000000
        /*05d8*/ 	.short	0x0101
        /*05da*/ 	.byte	0x28
	.zero		1


	//   ....[77]....
        /*05dc*/ 	.word	0x00004b10
        /*05e0*/ 	.word	0x000000ff
        /*05e4*/ 	.word	0x00000078
        /*05e8*/ 	.short	0x010a
        /*05ea*/ 	.byte	0x15
	.zero		1


	//   ....[78]....
        /*05ec*/ 	.word	0x00004c60
        /*05f0*/ 	.word	0x000000ff
        /*05f4*/ 	.word	0x00000058
        /*05f8*/ 	.short	0x010b
        /*05fa*/ 	.byte	0x15
	.zero		1


	//   ....[79]....
        /*05fc*/ 	.word	0x00004c70
        /*0600*/ 	.word	0x000000ff
        /*0604*/ 	.word	0x00000000
        /*0608*/ 	.short	0x0101
        /*060a*/ 	.byte	0x27
	.zero		1


	//   ....[80]....
        /*060c*/ 	.word	0x00004c80
        /*0610*/ 	.word	0x000000ff
        /*0614*/ 	.word	0x00000080
        /*0618*/ 	.short	0x010a
        /*061a*/ 	.byte	0x15
	.zero		1


	//   ....[81]....
        /*061c*/ 	.word	0x00004dc0
        /*0620*/ 	.word	0x000000ff
        /*0624*/ 	.word	0x00000060
        /*0628*/ 	.short	0x010b
        /*062a*/ 	.byte	0x15
	.zero		1


	//   ....[82]....
        /*062c*/ 	.word	0x00004dd0
        /*0630*/ 	.word	0x000000ff
        /*0634*/ 	.word	0x00000000
        /*0638*/ 	.short	0x0101
        /*063a*/ 	.byte	0x26
	.zero		1


	//   ....[83]....
        /*063c*/ 	.word	0x00004de0
        /*0640*/ 	.word	0x000000ff
        /*0644*/ 	.word	0x00000088
        /*0648*/ 	.short	0x010a
        /*064a*/ 	.byte	0x15
	.zero		1


	//   ....[84]....
        /*064c*/ 	.word	0x00004fd0
        /*0650*/ 	.word	0x000000ff
        /*0654*/ 	.word	0x00000068
        /*0658*/ 	.short	0x010b
        /*065a*/ 	.byte	0x15
	.zero		1


	//   ....[85]....
        /*065c*/ 	.word	0x00004fe0
        /*0660*/ 	.word	0x000000ff
        /*0664*/ 	.word	0x00000000
        /*0668*/ 	.short	0x0101
        /*066a*/ 	.byte	0x25
	.zero		1


	//   ....[86]....
        /*066c*/ 	.word	0x00005010
        /*0670*/ 	.word	0x000000ff
        /*0674*/ 	.word	0x00000070
        /*0678*/ 	.short	0x010a
        /*067a*/ 	.byte	0x15
	.zero		1


	//   ....[87]....
        /*067c*/ 	.word	0x00005030
        /*0680*/ 	.word	0x000000ff
        /*0684*/ 	.word	0x00000078
        /*0688*/ 	.short	0x010a
        /*068a*/ 	.byte	0x15
	.zero		1


	//   ....[88]....
        /*068c*/ 	.word	0x00005050
        /*0690*/ 	.word	0x000000ff
        /*0694*/ 	.word	0x00000080
        /*0698*/ 	.short	0x010a
        /*069a*/ 	.byte	0x15
	.zero		1


	//   ....[89]....
        /*069c*/ 	.word	0x00005090
        /*06a0*/ 	.word	0x00000000
        /*06a4*/ 	.word	0x00000088
        /*06a8*/ 	.short	0x010a
        /*06aa*/ 	.byte	0xff
	.zero		1


	//   ....[90]....
        /*06ac*/ 	.word	0x000053e0
        /*06b0*/ 	.word	0x00000003
        /*06b4*/ 	.word	0x000000a0
        /*06b8*/ 	.short	0x010a
        /*06ba*/ 	.byte	0xff
	.zero		1


	//   ....[91]....
        /*06bc*/ 	.word	0x00005560
        /*06c0*/ 	.word	0x00000000
        /*06c4*/ 	.word	0x00000000
        /*06c8*/ 	.short	0x0101
        /*06ca*/ 	.byte	0xff
	.zero		1


	//   ....[92]....
        /*06cc*/ 	.word	0x000060b0
        /*06d0*/ 	.word	0x00000002
        /*06d4*/ 	.word	0x00000050
        /*06d8*/ 	.short	0x010a
        /*06da*/ 	.byte	0xff
	.zero		1


	//   ....[93]....
        /*06dc*/ 	.word	0x00006120
        /*06e0*/ 	.word	0x00000047
        /*06e4*/ 	.word	0x000000c0
        /*06e8*/ 	.short	0x010a
        /*06ea*/ 	.byte	0xff
	.zero		1


	//   ....[94]....
        /*06ec*/ 	.word	0x00006210
        /*06f0*/ 	.word	0x00000002
        /*06f4*/ 	.word	0x00000050
        /*06f8*/ 	.short	0x010a
        /*06fa*/ 	.byte	0xff
	.zero		1


	//   ....[95]....
        /*06fc*/ 	.word	0x00006320
        /*0700*/ 	.word	0x00000000
        /*0704*/ 	.word	0x00000000
        /*0708*/ 	.short	0x0101
        /*070a*/ 	.byte	0xff
	.zero		1


	//   ....[96]....
        /*070c*/ 	.word	0x000063a0
        /*0710*/ 	.word	0x00000047
        /*0714*/ 	.word	0x000000c0
        /*0718*/ 	.short	0x010a
        /*071a*/ 	.byte	0xff
	.zero		1


	//   ....[97]....
        /*071c*/ 	.word	0x00006ef0
        /*0720*/ 	.word	0x00000070
        /*0724*/ 	.word	0x00000050
        /*0728*/ 	.short	0x010a
        /*072a*/ 	.byte	0xff
	.zero		1


	//   ....[98]....
        /*072c*/ 	.word	0x00006fc0
        /*0730*/ 	.word	0x00000070
        /*0734*/ 	.word	0x00000050
        /*0738*/ 	.short	0x010a
        /*073a*/ 	.byte	0xff
	.zero		1


	//   ....[99]....
        /*073c*/ 	.word	0x000070d0
        /*0740*/ 	.word	0x00000000
        /*0744*/ 	.word	0x00000000
        /*0748*/ 	.short	0x0101
        /*074a*/ 	.byte	0xff
	.zero		1


	//   ....[100]....
        /*074c*/ 	.word	0x00007c40
        /*0750*/ 	.word	0x00000070
        /*0754*/ 	.word	0x00000050
        /*0758*/ 	.short	0x010a
        /*075a*/ 	.byte	0xff
	.zero		1


	//   ....[101]....
        /*075c*/ 	.word	0x00007d10
        /*0760*/ 	.word	0x00000070
        /*0764*/ 	.word	0x00000050
        /*0768*/ 	.short	0x010a
        /*076a*/ 	.byte	0xff
	.zero		1


	//   ....[102]....
        /*076c*/ 	.word	0x00007e20
        /*0770*/ 	.word	0x00000000
        /*0774*/ 	.word	0x00000000
        /*0778*/ 	.short	0x0101
        /*077a*/ 	.byte	0xff
	.zero		1


	//   ....[103]....
        /*077c*/ 	.word	0x000089c0
        /*0780*/ 	.word	0x00000066
        /*0784*/ 	.word	0x00000050
        /*0788*/ 	.short	0x010a
        /*078a*/ 	.byte	0xff
	.zero		1


	//   ....[104]....
        /*078c*/ 	.word	0x00008a90
        /*0790*/ 	.word	0x00000066
        /*0794*/ 	.word	0x00000050
        /*0798*/ 	.short	0x010a
        /*079a*/ 	.byte	0xff
	.zero		1


	//   ....[105]....
        /*079c*/ 	.word	0x00008ba0
        /*07a0*/ 	.word	0x00000000
        /*07a4*/ 	.word	0x00000000
        /*07a8*/ 	.short	0x0101
        /*07aa*/ 	.byte	0xff
	.zero		1


	//   ....[106]....
        /*07ac*/ 	.word	0x00009030
        /*07b0*/ 	.word	0x000000ff
        /*07b4*/ 	.word	0x00000000
        /*07b8*/ 	.short	0x0101
        /*07ba*/ 	.byte	0x04
	.zero		1


	//   ....[107]....
        /*07bc*/ 	.word	0x00009840
        /*07c0*/ 	.word	0x00000000
        /*07c4*/ 	.word	0x00000110
        /*07c8*/ 	.short	0x010a
        /*07ca*/ 	.byte	0xff
	.zero		1


	//   ....[108]....
        /*07cc*/ 	.word	0x000098a0
        /*07d0*/ 	.word	0x00000000
        /*07d4*/ 	.word	0x00000028
        /*07d8*/ 	.short	0x010a
        /*07da*/ 	.byte	0xff
	.zero		1


	//   ....[109]....
        /*07dc*/ 	.word	0x00009900
        /*07e0*/ 	.word	0x00000000
        /*07e4*/ 	.word	0x00000028
        /*07e8*/ 	.short	0x010a
        /*07ea*/ 	.byte	0xff
	.zero		1


	//   ....[110]....
        /*07ec*/ 	.word	0x00009950
        /*07f0*/ 	.word	0x00000003
        /*07f4*/ 	.word	0x000000a0
        /*07f8*/ 	.short	0x010a
        /*07fa*/ 	.byte	0xff
	.zero		1


	//   ....[111]....
        /*07fc*/ 	.word	0x000099b0
        /*0800*/ 	.word	0x00000000
        /*0804*/ 	.word	0x00000000
        /*0808*/ 	.short	0x010a
        /*080a*/ 	.byte	0xff
	.zero		1


	//   ....[112]....
        /*080c*/ 	.word	0x00009a10
        /*0810*/ 	.word	0x00000000
        /*0814*/ 	.word	0x00000000
        /*0818*/ 	.short	0x010a
        /*081a*/ 	.byte	0xff
	.zero		1


	//   ....[113]....
        /*081c*/ 	.word	0x00009a70
        /*0820*/ 	.word	0x00000000
        /*0824*/ 	.word	0x00000000
        /*0828*/ 	.short	0x010a
        /*082a*/ 	.byte	0xff
	.zero		1


	//   ....[114]....
        /*082c*/ 	.word	0x00009ad0
        /*0830*/ 	.word	0x00000000
        /*0834*/ 	.word	0x00000000
        /*0838*/ 	.short	0x010a
        /*083a*/ 	.byte	0xff
	.zero		1


	//   ....[115]....
        /*083c*/ 	.word	0x00009b20
        /*0840*/ 	.word	0x00000002
        /*0844*/ 	.word	0x00000100
        /*0848*/ 	.short	0x010a
        /*084a*/ 	.byte	0xff
	.zero		1


	//   ....[116]....
        /*084c*/ 	.word	0x00009b80
        /*0850*/ 	.word	0x00000002
        /*0854*/ 	.word	0x000000b0
        /*0858*/ 	.short	0x010a
        /*085a*/ 	.byte	0xff
	.zero		1


	//   ....[117]....
        /*085c*/ 	.word	0x00009bd0
        /*0860*/ 	.word	0x00000002
        /*0864*/ 	.word	0x000000a0
        /*0868*/ 	.short	0x010a
        /*086a*/ 	.byte	0xff
	.zero		1


	//   ....[118]....
        /*086c*/ 	.word	0x00009c30
        /*0870*/ 	.word	0x00000000
        /*0874*/ 	.word	0x000000b0
        /*0878*/ 	.short	0x010a
        /*087a*/ 	.byte	0xff
	.zero		1


	//   ....[119]....
        /*087c*/ 	.word	0x00009c80
        /*0880*/ 	.word	0x00000000
        /*0884*/ 	.word	0x000000a0
        /*0888*/ 	.short	0x010a
        /*088a*/ 	.byte	0xff
	.zero		1


	//   ....[120]....
        /*088c*/ 	.word	0x00009ce0
        /*0890*/ 	.word	0x00000003
        /*0894*/ 	.word	0x000000e0
        /*0898*/ 	.short	0x010a
        /*089a*/ 	.byte	0xff
	.zero		1


	//   ....[121]....
        /*089c*/ 	.word	0x00009d40
        /*08a0*/ 	.word	0x00000000
        /*08a4*/ 	.word	0x00000000
        /*08a8*/ 	.short	0x010a
        /*08aa*/ 	.byte	0xff
	.zero		1


	//   ....[122]....
        /*08ac*/ 	.word	0x00009da0
        /*08b0*/ 	.word	0x00000000
        /*08b4*/ 	.word	0x00000000
        /*08b8*/ 	.short	0x010a
        /*08ba*/ 	.byte	0xff
	.zero		1


	//   ....[123]....
        /*08bc*/ 	.word	0x00009e00
        /*08c0*/ 	.word	0x00000000
        /*08c4*/ 	.word	0x00000000
        /*08c8*/ 	.short	0x010a
        /*08ca*/ 	.byte	0xff
	.zero		1


	//   ....[124]....
        /*08cc*/ 	.word	0x00009e60
        /*08d0*/ 	.word	0x00000000
        /*08d4*/ 	.word	0x00000000
        /*08d8*/ 	.short	0x010a
        /*08da*/ 	.byte	0xff
	.zero		1


	//   ....[125]....
        /*08dc*/ 	.word	0x00009ec0
        /*08e0*/ 	.word	0x00000000
        /*08e4*/ 	.word	0x00000000
        /*08e8*/ 	.short	0x010a
        /*08ea*/ 	.byte	0xff
	.zero		1


	//   ....[126]....
        /*08ec*/ 	.word	0x00009f10
        /*08f0*/ 	.word	0x0000000c
        /*08f4*/ 	.word	0x000000a0
        /*08f8*/ 	.short	0x010a
        /*08fa*/ 	.byte	0xff
	.zero		1


	//   ....[127]....
        /*08fc*/ 	.word	0x00009f70
        /*0900*/ 	.word	0x00000000
        /*0904*/ 	.word	0x00000098
        /*0908*/ 	.short	0x010a
        /*090a*/ 	.byte	0xff
	.zero		1


	//   ....[128]....
        /*090c*/ 	.word	0x00009fd0
        /*0910*/ 	.word	0x00000000
        /*0914*/ 	.word	0x00000070
        /*0918*/ 	.short	0x010a
        /*091a*/ 	.byte	0xff
	.zero		1


	//   ....[129]....
        /*091c*/ 	.word	0x0000a030
        /*0920*/ 	.word	0x00000000
        /*0924*/ 	.word	0x00000078
        /*0928*/ 	.short	0x010a
        /*092a*/ 	.byte	0xff
	.zero		1


	//   ....[130]....
        /*092c*/ 	.word	0x0000a090
        /*0930*/ 	.word	0x00000000
        /*0934*/ 	.word	0x00000080
        /*0938*/ 	.short	0x010a
        /*093a*/ 	.byte	0xff
	.zero		1


	//   ....[131]....
        /*093c*/ 	.word	0x0000a0f0
        /*0940*/ 	.word	0x00000000
        /*0944*/ 	.word	0x00000088
        /*0948*/ 	.short	0x010a
        /*094a*/ 	.byte	0xff
	.zero		1


	//   ....[132]....
        /*094c*/ 	.word	0x0000a150
        /*0950*/ 	.word	0x00000000
        /*0954*/ 	.word	0x00000070
        /*0958*/ 	.short	0x010a
        /*095a*/ 	.byte	0xff
	.zero		1


	//   ....[133]....
        /*095c*/ 	.word	0x0000a1b0
        /*0960*/ 	.word	0x00000000
        /*0964*/ 	.word	0x00000078
        /*0968*/ 	.short	0x010a
        /*096a*/ 	.byte	0xff
	.zero		1


	//   ....[134]....
        /*096c*/ 	.word	0x0000a210
        /*0970*/ 	.word	0x00000000
        /*0974*/ 	.word	0x00000080
        /*0978*/ 	.short	0x010a
        /*097a*/ 	.byte	0xff
	.zero		1


	//   ....[135]....
        /*097c*/ 	.word	0x0000a260
        /*0980*/ 	.word	0x00000003
        /*0984*/ 	.word	0x000000a0
        /*0988*/ 	.short	0x010a
        /*098a*/ 	.byte	0xff
	.zero		1


	//   ....[136]....
        /*098c*/ 	.word	0x0000a2b0
        /*0990*/ 	.word	0x00000002
        /*0994*/ 	.word	0x00000050
        /*0998*/ 	.short	0x010a
        /*099a*/ 	.byte	0xff
	.zero		1


	//   ....[137]....
        /*099c*/ 	.word	0x0000a300
        /*09a0*/ 	.word	0x00000047
        /*09a4*/ 	.word	0x000000c0
        /*09a8*/ 	.short	0x010a
        /*09aa*/ 	.byte	0xff
	.zero		1


	//   ....[138]....
        /*09ac*/ 	.word	0x0000a350
        /*09b0*/ 	.word	0x00000070
        /*09b4*/ 	.word	0x00000050
        /*09b8*/ 	.short	0x010a
        /*09ba*/ 	.byte	0xff
	.zero		1


	//   ....[139]....
        /*09bc*/ 	.word	0x0000a3a0
        /*09c0*/ 	.word	0x00000070
        /*09c4*/ 	.word	0x00000050
        /*09c8*/ 	.short	0x010a
        /*09ca*/ 	.byte	0xff
	.zero		1


	//   ....[140]....
        /*09cc*/ 	.word	0x0000a3f0
        /*09d0*/ 	.word	0x00000066
        /*09d4*/ 	.word	0x00000050
        /*09d8*/ 	.short	0x010a
        /*09da*/ 	.byte	0xff
	.zero		1


	//----- nvinfo : EIATTR_NUM_MBARRIERS
	.align		4
.L_48:
        /*09dc*/ 	.byte	0x03, 0x38
        /*09de*/ 	.short	0x0024


	//----- nvinfo : EIATTR_EXIT_INSTR_OFFSETS
	.align		4
        /*09e0*/ 	.byte	0x04, 0x1c
        /*09e2*/ 	.short	(.L_50 - .L_49)


	//   ....[0]....
.L_49:
        /*09e4*/ 	.word	0x00002b40


	//   ....[1]....
        /*09e8*/ 	.word	0x00003050


	//   ....[2]....
        /*09ec*/ 	.word	0x000030b0


	//   ....[3]....
        /*09f0*/ 	.word	0x00003f50


	//   ....[4]....
        /*09f4*/ 	.word	0x000050c0


	//   ....[5]....
        /*09f8*/ 	.word	0x00005100


	//   ....[6]....
        /*09fc*/ 	.word	0x00009830


	//----- nvinfo : EIATTR_MAX_THREADS
	.align		4
.L_50:
        /*0a00*/ 	.byte	0x04, 0x05
        /*0a02*/ 	.short	(.L_52 - .L_51)
.L_51:
        /*0a04*/ 	.word	0x00000100
        /*0a08*/ 	.word	0x00000001
        /*0a0c*/ 	.word	0x00000001


	//----- nvinfo : EIATTR_CRS_STACK_SIZE
	.align		4
.L_52:
        /*0a10*/ 	.byte	0x04, 0x1e
        /*0a12*/ 	.short	(.L_54 - .L_53)
.L_53:
        /*0a14*/ 	.word	0x00000000


	//----- nvinfo : EIATTR_CBANK_PARAM_SIZE
	.align		4
.L_54:
        /*0a18*/ 	.byte	0x03, 0x19
        /*0a1a*/ 	.short	0x0800


	//----- nvinfo : EIATTR_PARAM_CBANK
	.align		4
        /*0a1c*/ 	.byte	0x04, 0x0a
        /*0a1e*/ 	.short	(.L_56 - .L_55)
	.align		4
.L_55:
        /*0a20*/ 	.word	index@(.nv.constant0._ZN7cutlass13device_kernelINS_4gemm6kernel13GemmUniversalIN4cute5tupleIJiiiiEEENS1_10collective13CollectiveMmaINS1_35MainloopSm100TmaUmmaWarpSpecializedILi5ELi2ELi4ENS5_IJNS4_1CILi2EEESB_NSA_ILi1EEEEEEEENS5_IJNSA_ILi64EEENSA_ILi256EEESF_EEENS_12float_e4m3_tENS5_IJlSC_lEEESI_SJ_NS4_8TiledMMAINS4_8MMA_AtomIJNS4_10MMA_TraitsINS4_19SM100_MMA_F8F6F4_SSEJSI_SI_fSF_SG_NS4_17integral_constantINS4_4UMMA5MajorELSQ_0EEESR_NSO_INSP_7ScaleInELSS_0EEEST_EEEEEENS4_6LayoutINS5_IJSC_SC_SC_EEENS5_IJNSA_ILi0EEESY_SY_EEEEENS5_IJNS4_10UnderscoreES11_S11_EEEEENS4_23SM90_TMA_LOAD_MULTICASTENS4_14ComposedLayoutINS4_7SwizzleILi2ELi4ELi3EEENS4_18smem_ptr_flag_bitsILi8EEENSW_INS5_IJNSA_ILi8EEESF_EEENS5_IJSF_SC_EEEEEEEvNS4_8identityES14_S1E_vS1F_EENS_8epilogue10collective18CollectiveEpilogueINS1H_23Sm100TmaWarpSpecializedILi4ELi2ELi32ELb0ELb0EEEJSH_NS5_IJNSW_ISF_SC_EES1M_EEESI_SJ_SI_SJ_NS1H_6fusion15FusionCallbacksIS1L_NS1O_17LinearCombinationISI_fSI_fLNS_15FloatRoundStyleE2EEESH_S1N_JEEENS4_5SM1004TMEM4LOAD26SM100_TMEM_LOAD_16dp32b32xENS4_13SM90_TMA_LOADES1E_NS4_39AutoVectorizingCopyWithAssumedAlignmentILi128EEENS4_14SM90_TMA_STOREES1E_S20_S20_EEEvvEEEEvNT_6ParamsE)
        /*0a24*/ 	.short	0x0380
        /*0a26*/ 	.short	0x0800


	//----- nvinfo : EIATTR_SW_WAR
	.align		4
.L_56:
        /*0a28*/ 	.byte	0x04, 0x36
        /*0a2a*/ 	.short	(.L_58 - .L_57)
.L_57:
        /*0a2c*/ 	.word	0x00000008
.L_58:


//--------------------- .nv.callgraph             --------------------------
	.section	.nv.callgraph,"",@"SHT_CUDA_CALLGRAPH"
	.align	4
	.sectionentsize	8
	.align		4
        /*0000*/ 	.word	0x00000000
	.align		4
        /*0004*/ 	.word	0xffffffff
	.align		4
        /*0008*/ 	.word	index@(_ZN7cutlass13device_kernelINS_4gemm6kernel13GemmUniversalIN4cute5tupleIJiiiiEEENS1_10collective13CollectiveMmaINS1_35MainloopSm100TmaUmmaWarpSpecializedILi5ELi2ELi4ENS5_IJNS4_1CILi2EEESB_NSA_ILi1EEEEEEEENS5_IJNSA_ILi64EEENSA_ILi256EEESF_EEENS_12float_e4m3_tENS5_IJlSC_lEEESI_SJ_NS4_8TiledMMAINS4_8MMA_AtomIJNS4_10MMA_TraitsINS4_19SM100_MMA_F8F6F4_SSEJSI_SI_fSF_SG_NS4_17integral_constantINS4_4UMMA5MajorELSQ_0EEESR_NSO_INSP_7ScaleInELSS_0EEEST_EEEEEENS4_6LayoutINS5_IJSC_SC_SC_EEENS5_IJNSA_ILi0EEESY_SY_EEEEENS5_IJNS4_10UnderscoreES11_S11_EEEEENS4_23SM90_TMA_LOAD_MULTICASTENS4_14ComposedLayoutINS4_7SwizzleILi2ELi4ELi3EEENS4_18smem_ptr_flag_bitsILi8EEENSW_INS5_IJNSA_ILi8EEESF_EEENS5_IJSF_SC_EEEEEEEvNS4_8identityES14_S1E_vS1F_EENS_8epilogue10collective18CollectiveEpilogueINS1H_23Sm100TmaWarpSpecializedILi4ELi2ELi32ELb0ELb0EEEJSH_NS5_IJNSW_ISF_SC_EES1M_EEESI_SJ_SI_SJ_NS1H_6fusion15FusionCallbacksIS1L_NS1O_17LinearCombinationISI_fSI_fLNS_15FloatRoundStyleE2EEESH_S1N_JEEENS4_5SM1004TMEM4LOAD26SM100_TMEM_LOAD_16dp32b32xENS4_13SM90_TMA_LOADES1E_NS4_39AutoVectorizingCopyWithAssumedAlignmentILi128EEENS4_14SM90_TMA_STOREES1E_S20_S20_EEEvvEEEEvNT_6ParamsE)
	.align		4
        /*000c*/ 	.word	index@(__assertfail)
	.align		4
        /*0010*/ 	.word	0x00000000
	.align		4
        /*0014*/ 	.word	0xfffffffe
	.align		4
        /*0018*/ 	.word	0x00000000
	.align		4
        /*001c*/ 	.word	0xfffffffd
	.align		4
        /*0020*/ 	.word	0x00000000
	.align		4
        /*0024*/ 	.word	0xfffffffc


//--------------------- .nv.constant4             --------------------------
	.section	.nv.constant4,"a",@progbits
	.align	8
	.align		8
.nv.constant4:
        /*0000*/ 	.dword	__assertfail
	.align		8
        /*0008*/ 	.dword	__unnamed_1
	.align		8
        /*0010*/ 	.dword	__unnamed_2
	.align		8
        /*0018*/ 	.dword	__unnamed_3
	.align		8
        /*0020*/ 	.dword	_ZN39_INTERNAL_3c2b0aaf_4_k_cu_722f8b43_92104cuda3std3__45__cpo5beginE
	.align		8
        /*0028*/ 	.dword	_ZN39_INTERNAL_3c2b0aaf_4_k_cu_722f8b43_92104cuda3std3__45__cpo3endE
	.align		8
        /*0030*/ 	.dword	_ZN39_INTERNAL_3c2b0aaf_4_k_cu_722f8b43_92104cuda3std3__45__cpo6cbeginE
	.align		8
        /*0038*/ 	.dword	_ZN39_INTERNAL_3c2b0aaf_4_k_cu_722f8b43_92104cuda3std3__45__cpo4cendE
	.align		8
        /*0040*/ 	.dword	_ZN39_INTERNAL_3c2b0aaf_4_k_cu_722f8b43_92104cuda3std3__441_GLOBAL__N__3c2b0aaf_4_k_cu_722f8b43_92106ignoreE
	.align		8
        /*0048*/ 	.dword	_ZN39_INTERNAL_3c2b0aaf_4_k_cu_722f8b43_92104cuda3std3__419piecewise_constructE
	.align		8
        /*0050*/ 	.dword	_ZN39_INTERNAL_3c2b0aaf_4_k_cu_722f8b43_92104cuda3std3__48in_placeE
	.align		8
        /*0058*/ 	.dword	_ZN39_INTERNAL_3c2b0aaf_4_k_cu_722f8b43_92104cuda3std6ranges3__45__cpo4swapE
	.align		8
        /*0060*/ 	.dword	_ZN39_INTERNAL_3c2b0aaf_4_k_cu_722f8b43_92104cuda3std6ranges3__45__cpo9iter_moveE
	.align		8
        /*0068*/ 	.dword	_ZN39_INTERNAL_3c2b0aaf_4_k_cu_722f8b43_92104cute7productE
	.align		8
        /*0070*/ 	.dword	_ZN39_INTERNAL_3c2b0aaf_4_k_cu_722f8b43_92104cute1_E
	.align		8
        /*0078*/ 	.dword	$str$25
	.align		8
        /*0080*/ 	.dword	$str$26
	.align		8
        /*0088*/ 	.dword	$str$27
	.align		8
        /*0090*/ 	.dword	$str$28


//--------------------- .text._ZN7cutlass13device_kernelINS_4gemm6kernel13GemmUniversalIN4cute5tupleIJiiiiEEENS1_10collective13CollectiveMmaINS1_35MainloopSm100TmaUmmaWarpSpecializedILi5ELi2ELi4ENS5_IJNS4_1CILi2EEESB_NSA_ILi1EEEEEEEENS5_IJNSA_ILi64EEENSA_ILi256EEESF_EEENS_12float_e4m3_tENS5_IJlSC_lEEESI_SJ_NS4_8TiledMMAINS4_8MMA_AtomIJNS4_10MMA_TraitsINS4_19SM100_MMA_F8F6F4_SSEJSI_SI_fSF_SG_NS4_17integral_constantINS4_4UMMA5MajorELSQ_0EEESR_NSO_INSP_7ScaleInELSS_0EEEST_EEEEEENS4_6LayoutINS5_IJSC_SC_SC_EEENS5_IJNSA_ILi0EEESY_SY_EEEEENS5_IJNS4_10UnderscoreES11_S11_EEEEENS4_23SM90_TMA_LOAD_MULTICASTENS4_14ComposedLayoutINS4_7SwizzleILi2ELi4ELi3EEENS4_18smem_ptr_flag_bitsILi8EEENSW_INS5_IJNSA_ILi8EEESF_EEENS5_IJSF_SC_EEEEEEEvNS4_8identityES14_S1E_vS1F_EENS_8epilogue10collective18CollectiveEpilogueINS1H_23Sm100TmaWarpSpecializedILi4ELi2ELi32ELb0ELb0EEEJSH_NS5_IJNSW_ISF_SC_EES1M_EEESI_SJ_SI_SJ_NS1H_6fusion15FusionCallbacksIS1L_NS1O_17LinearCombinationISI_fSI_fLNS_15FloatRoundStyleE2EEESH_S1N_JEEENS4_5SM1004TMEM4LOAD26SM100_TMEM_LOAD_16dp32b32xENS4_13SM90_TMA_LOADES1E_NS4_39AutoVectorizingCopyWithAssumedAlignmentILi128EEENS4_14SM90_TMA_STOREES1E_S20_S20_EEEvvEEEEvNT_6ParamsE --------------------------
	.section	.text._ZN7cutlass13device_kernelINS_4gemm6kernel13GemmUniversalIN4cute5tupleIJiiiiEEENS1_10collective13CollectiveMmaINS1_35MainloopSm100TmaUmmaWarpSpecializedILi5ELi2ELi4ENS5_IJNS4_1CILi2EEESB_NSA_ILi1EEEEEEEENS5_IJNSA_ILi64EEENSA_ILi256EEESF_EEENS_12float_e4m3_tENS5_IJlSC_lEEESI_SJ_NS4_8TiledMMAINS4_8MMA_AtomIJNS4_10MMA_TraitsINS4_19SM100_MMA_F8F6F4_SSEJSI_SI_fSF_SG_NS4_17integral_constantINS4_4UMMA5MajorELSQ_0EEESR_NSO_INSP_7ScaleInELSS_0EEEST_EEEEEENS4_6LayoutINS5_IJSC_SC_SC_EEENS5_IJNSA_ILi0EEESY_SY_EEEEENS5_IJNS4_10UnderscoreES11_S11_EEEEENS4_23SM90_TMA_LOAD_MULTICASTENS4_14ComposedLayoutINS4_7SwizzleILi2ELi4ELi3EEENS4_18smem_ptr_flag_bitsILi8EEENSW_INS5_IJNSA_ILi8EEESF_EEENS5_IJSF_SC_EEEEEEEvNS4_8identityES14_S1E_vS1F_EENS_8epilogue10collective18CollectiveEpilogueINS1H_23Sm100TmaWarpSpecializedILi4ELi2ELi32ELb0ELb0EEEJSH_NS5_IJNSW_ISF_SC_EES1M_EEESI_SJ_SI_SJ_NS1H_6fusion15FusionCallbacksIS1L_NS1O_17LinearCombinationISI_fSI_fLNS_15FloatRoundStyleE2EEESH_S1N_JEEENS4_5SM1004TMEM4LOAD26SM100_TMEM_LOAD_16dp32b32xENS4_13SM90_TMA_LOADES1E_NS4_39AutoVectorizingCopyWithAssumedAlignmentILi128EEENS4_14SM90_TMA_STOREES1E_S20_S20_EEEvvEEEEvNT_6ParamsE,"ax",@progbits
	.align	128
.text._ZN7cutlass13device_kernelINS_4gemm6kernel13GemmUniversalIN4cute5tupleIJiiiiEEENS1_10collective13CollectiveMmaINS1_35MainloopSm100TmaUmmaWarpSpecializedILi5ELi2ELi4ENS5_IJNS4_1CILi2EEESB_NSA_ILi1EEEEEEEENS5_IJNSA_ILi64EEENSA_ILi256EEESF_EEENS_12float_e4m3_tENS5_IJlSC_lEEESI_SJ_NS4_8TiledMMAINS4_8MMA_AtomIJNS4_10MMA_TraitsINS4_19SM100_MMA_F8F6F4_SSEJSI_SI_fSF_SG_NS4_17integral_constantINS4_4UMMA5MajorELSQ_0EEESR_NSO_INSP_7ScaleInELSS_0EEEST_EEEEEENS4_6LayoutINS5_IJSC_SC_SC_EEENS5_IJNSA_ILi0EEESY_SY_EEEEENS5_IJNS4_10UnderscoreES11_S11_EEEEENS4_23SM90_TMA_LOAD_MULTICASTENS4_14ComposedLayoutINS4_7SwizzleILi2ELi4ELi3EEENS4_18smem_ptr_flag_bitsILi8EEENSW_INS5_IJNSA_ILi8EEESF_EEENS5_IJSF_SC_EEEEEEEvNS4_8identityES14_S1E_vS1F_EENS_8epilogue10collective18CollectiveEpilogueINS1H_23Sm100TmaWarpSpecializedILi4ELi2ELi32ELb0ELb0EEEJSH_NS5_IJNSW_ISF_SC_EES1M_EEESI_SJ_SI_SJ_NS1H_6fusion15FusionCallbacksIS1L_NS1O_17LinearCombinationISI_fSI_fLNS_15FloatRoundStyleE2EEESH_S1N_JEEENS4_5SM1004TMEM4LOAD26SM100_TMEM_LOAD_16dp32b32xENS4_13SM90_TMA_LOADES1E_NS4_39AutoVectorizingCopyWithAssumedAlignmentILi128EEENS4_14SM90_TMA_STOREES1E_S20_S20_EEEvvEEEEvNT_6ParamsE:
        .type           _ZN7cutlass13device_kernelINS_4gemm6kernel13GemmUniversalIN4cute5tupleIJiiiiEEENS1_10collective13CollectiveMmaINS1_35MainloopSm100TmaUmmaWarpSpecializedILi5ELi2ELi4ENS5_IJNS4_1CILi2EEESB_NSA_ILi1EEEEEEEENS5_IJNSA_ILi64EEENSA_ILi256EEESF_EEENS_12float_e4m3_tENS5_IJlSC_lEEESI_SJ_NS4_8TiledMMAINS4_8MMA_AtomIJNS4_10MMA_TraitsINS4_19SM100_MMA_F8F6F4_SSEJSI_SI_fSF_SG_NS4_17integral_constantINS4_4UMMA5MajorELSQ_0EEESR_NSO_INSP_7ScaleInELSS_0EEEST_EEEEEENS4_6LayoutINS5_IJSC_SC_SC_EEENS5_IJNSA_ILi0EEESY_SY_EEEEENS5_IJNS4_10UnderscoreES11_S11_EEEEENS4_23SM90_TMA_LOAD_MULTICASTENS4_14ComposedLayoutINS4_7SwizzleILi2ELi4ELi3EEENS4_18smem_ptr_flag_bitsILi8EEENSW_INS5_IJNSA_ILi8EEESF_EEENS5_IJSF_SC_EEEEEEEvNS4_8identityES14_S1E_vS1F_EENS_8epilogue10collective18CollectiveEpilogueINS1H_23Sm100TmaWarpSpecializedILi4ELi2ELi32ELb0ELb0EEEJSH_NS5_IJNSW_ISF_SC_EES1M_EEESI_SJ_SI_SJ_NS1H_6fusion15FusionCallbacksIS1L_NS1O_17LinearCombinationISI_fSI_fLNS_15FloatRoundStyleE2EEESH_S1N_JEEENS4_5SM1004TMEM4LOAD26SM100_TMEM_LOAD_16dp32b32xENS4_13SM90_TMA_LOADES1E_NS4_39AutoVectorizingCopyWithAssumedAlignmentILi128EEENS4_14SM90_TMA_STOREES1E_S20_S20_EEEvvEEEEvNT_6ParamsE,@function
        .size           _ZN7cutlass13device_kernelINS_4gemm6kernel13GemmUniversalIN4cute5tupleIJiiiiEEENS1_10collective13CollectiveMmaINS1_35MainloopSm100TmaUmmaWarpSpecializedILi5ELi2ELi4ENS5_IJNS4_1CILi2EEESB_NSA_ILi1EEEEEEEENS5_IJNSA_ILi64EEENSA_ILi256EEESF_EEENS_12float_e4m3_tENS5_IJlSC_lEEESI_SJ_NS4_8TiledMMAINS4_8MMA_AtomIJNS4_10MMA_TraitsINS4_19SM100_MMA_F8F6F4_SSEJSI_SI_fSF_SG_NS4_17integral_constantINS4_4UMMA5MajorELSQ_0EEESR_NSO_INSP_7ScaleInELSS_0EEEST_EEEEEENS4_6LayoutINS5_IJSC_SC_SC_EEENS5_IJNSA_ILi0EEESY_SY_EEEEENS5_IJNS4_10UnderscoreES11_S11_EEEEENS4_23SM90_TMA_LOAD_MULTICASTENS4_14ComposedLayoutINS4_7SwizzleILi2ELi4ELi3EEENS4_18smem_ptr_flag_bitsILi8EEENSW_INS5_IJNSA_ILi8EEESF_EEENS5_IJSF_SC_EEEEEEEvNS4_8identityES14_S1E_vS1F_EENS_8epilogue10collective18CollectiveEpilogueINS1H_23Sm100TmaWarpSpecializedILi4ELi2ELi32ELb0ELb0EEEJSH_NS5_IJNSW_ISF_SC_EES1M_EEESI_SJ_SI_SJ_NS1H_6fusion15FusionCallbacksIS1L_NS1O_17LinearCombinationISI_fSI_fLNS_15FloatRoundStyleE2EEESH_S1N_JEEENS4_5SM1004TMEM4LOAD26SM100_TMEM_LOAD_16dp32b32xENS4_13SM90_TMA_LOADES1E_NS4_39AutoVectorizingCopyWithAssumedAlignmentILi128EEENS4_14SM90_TMA_STOREES1E_S20_S20_EEEvvEEEEvNT_6ParamsE,(.L_x_180 - _ZN7cutlass13device_kernelINS_4gemm6kernel13GemmUniversalIN4cute5tupleIJiiiiEEENS1_10collective13CollectiveMmaINS1_35MainloopSm100TmaUmmaWarpSpecializedILi5ELi2ELi4ENS5_IJNS4_1CILi2EEESB_NSA_ILi1EEEEEEEENS5_IJNSA_ILi64EEENSA_ILi256EEESF_EEENS_12float_e4m3_tENS5_IJlSC_lEEESI_SJ_NS4_8TiledMMAINS4_8MMA_AtomIJNS4_10MMA_TraitsINS4_19SM100_MMA_F8F6F4_SSEJSI_SI_fSF_SG_NS4_17integral_constantINS4_4UMMA5MajorELSQ_0EEESR_NSO_INSP_7ScaleInELSS_0EEEST_EEEEEENS4_6LayoutINS5_IJSC_SC_SC_EEENS5_IJNSA_ILi0EEESY_SY_EEEEENS5_IJNS4_10UnderscoreES11_S11_EEEEENS4_23SM90_TMA_LOAD_MULTICASTENS4_14ComposedLayoutINS4_7SwizzleILi2ELi4ELi3EEENS4_18smem_ptr_flag_bitsILi8EEENSW_INS5_IJNSA_ILi8EEESF_EEENS5_IJSF_SC_EEEEEEEvNS4_8identityES14_S1E_vS1F_EENS_8epilogue10collective18CollectiveEpilogueINS1H_23Sm100TmaWarpSpecializedILi4ELi2ELi32ELb0ELb0EEEJSH_NS5_IJNSW_ISF_SC_EES1M_EEESI_SJ_SI_SJ_NS1H_6fusion15FusionCallbacksIS1L_NS1O_17LinearCombinationISI_fSI_fLNS_15FloatRoundStyleE2EEESH_S1N_JEEENS4_5SM1004TMEM4LOAD26SM100_TMEM_LOAD_16dp32b32xENS4_13SM90_TMA_LOADES1E_NS4_39AutoVectorizingCopyWithAssumedAlignmentILi128EEENS4_14SM90_TMA_STOREES1E_S20_S20_EEEvvEEEEvNT_6ParamsE)
        .other          _ZN7cutlass13device_kernelINS_4gemm6kernel13GemmUniversalIN4cute5tupleIJiiiiEEENS1_10collective13CollectiveMmaINS1_35MainloopSm100TmaUmmaWarpSpecializedILi5ELi2ELi4ENS5_IJNS4_1CILi2EEESB_NSA_ILi1EEEEEEEENS5_IJNSA_ILi64EEENSA_ILi256EEESF_EEENS_12float_e4m3_tENS5_IJlSC_lEEESI_SJ_NS4_8TiledMMAINS4_8MMA_AtomIJNS4_10MMA_TraitsINS4_19SM100_MMA_F8F6F4_SSEJSI_SI_fSF_SG_NS4_17integral_constantINS4_4UMMA5MajorELSQ_0EEESR_NSO_INSP_7ScaleInELSS_0EEEST_EEEEEENS4_6LayoutINS5_IJSC_SC_SC_EEENS5_IJNSA_ILi0EEESY_SY_EEEEENS5_IJNS4_10UnderscoreES11_S11_EEEEENS4_23SM90_TMA_LOAD_MULTICASTENS4_14ComposedLayoutINS4_7SwizzleILi2ELi4ELi3EEENS4_18smem_ptr_flag_bitsILi8EEENSW_INS5_IJNSA_ILi8EEESF_EEENS5_IJSF_SC_EEEEEEEvNS4_8identityES14_S1E_vS1F_EENS_8epilogue10collective18CollectiveEpilogueINS1H_23Sm100TmaWarpSpecializedILi4ELi2ELi32ELb0ELb0EEEJSH_NS5_IJNSW_ISF_SC_EES1M_EEESI_SJ_SI_SJ_NS1H_6fusion15FusionCallbacksIS1L_NS1O_17LinearCombinationISI_fSI_fLNS_15FloatRoundStyleE2EEESH_S1N_JEEENS4_5SM1004TMEM4LOAD26SM100_TMEM_LOAD_16dp32b32xENS4_13SM90_TMA_LOADES1E_NS4_39AutoVectorizingCopyWithAssumedAlignmentILi128EEENS4_14SM90_TMA_STOREES1E_S20_S20_EEEvvEEEEvNT_6ParamsE,@"STO_CUDA_ENTRY STV_DEFAULT"
_ZN7cutlass13device_kernelINS_4gemm6kernel13GemmUniversalIN4cute5tupleIJiiiiEEENS1_10collective13CollectiveMmaINS1_35MainloopSm100TmaUmmaWarpSpecializedILi5ELi2ELi4ENS5_IJNS4_1CILi2EEESB_NSA_ILi1EEEEEEEENS5_IJNSA_ILi64EEENSA_ILi256EEESF_EEENS_12float_e4m3_tENS5_IJlSC_lEEESI_SJ_NS4_8TiledMMAINS4_8MMA_AtomIJNS4_10MMA_TraitsINS4_19SM100_MMA_F8F6F4_SSEJSI_SI_fSF_SG_NS4_17integral_constantINS4_4UMMA5MajorELSQ_0EEESR_NSO_INSP_7ScaleInELSS_0EEEST_EEEEEENS4_6LayoutINS5_IJSC_SC_SC_EEENS5_IJNSA_ILi0EEESY_SY_EEEEENS5_IJNS4_10UnderscoreES11_S11_EEEEENS4_23SM90_TMA_LOAD_MULTICASTENS4_14ComposedLayoutINS4_7SwizzleILi2ELi4ELi3EEENS4_18smem_ptr_flag_bitsILi8EEENSW_INS5_IJNSA_ILi8EEESF_EEENS5_IJSF_SC_EEEEEEEvNS4_8identityES14_S1E_vS1F_EENS_8epilogue10collective18CollectiveEpilogueINS1H_23Sm100TmaWarpSpecializedILi4ELi2ELi32ELb0ELb0EEEJSH_NS5_IJNSW_ISF_SC_EES1M_EEESI_SJ_SI_SJ_NS1H_6fusion15FusionCallbacksIS1L_NS1O_17LinearCombinationISI_fSI_fLNS_15FloatRoundStyleE2EEESH_S1N_JEEENS4_5SM1004TMEM4LOAD26SM100_TMEM_LOAD_16dp32b32xENS4_13SM90_TMA_LOADES1E_NS4_39AutoVectorizingCopyWithAssumedAlignmentILi128EEENS4_14SM90_TMA_STOREES1E_S20_S20_EEEvvEEEEvNT_6ParamsE:
[----:B------:R-:W1:Y:S01]  /*0000*/  LDC R1, c[0x0][0x37c] ;  /* 0x0000df00ff017b82 */ /* 0x000e620000000800 */
[----:B------:R-:W2:Y:S01]  /*0010*/  S2R R95, SR_TID.X ;  /* 0x00000000005f7919 */ /* 0x000ea20000002100 */
[----:B------:R-:W3:Y:S01]  /*0020*/  LDCU.64 UR8, c[0x0][0x890] ;  /* 0x00011200ff0877ac */ /* 0x000ee20008000a00 */
[----:B------:R-:W-:Y:S02]  /*0030*/  PRMT R85, RZ, 0x7610, R85 ;  /* 0x00007610ff557816 */ /* 0x000fe40000000055 */
[----:B------:R-:W-:Y:S01]  /*0040*/  ELECT P3, URZ, PT ;  /* 0x0000000000ff782f */ /* 0x000fe20003860000 */
[----:B---3--:R-:W-:-:S04]  /*0050*/  UISETP.NE.U32.AND UP0, UPT, UR8, URZ, UPT ;  /* 0x000000ff0800728c */ /* 0x008fc8000bf05070 */
[----:B------:R-:W-:Y:S01]  /*0060*/  UISETP.NE.AND.EX UP0, UPT, UR9, URZ, UPT, UP0 ;  /* 0x000000ff0900728c */ /* 0x000fe2000bf05300 */
[----:B--2---:R-:W-:-:S05]  /*0070*/  SHF.R.U32.HI R86, RZ, 0x5, R95 ;  /* 0x00000005ff567819 */ /* 0x004fca000001165f */
[----:B------:R-:W2:Y:S02]  /*0080*/  SHFL.IDX PT, R0, R86, RZ, 0x1f ;  /* 0x00001fff56007589 */ /* 0x000ea400000e0000 */
[----:B--2---:R-:W-:Y:S01]  /*0090*/  R2UR UR17, R0 ;  /* 0x00000000001172ca */ /* 0x004fe200000e0000 */
[----:B-1----:R-:W-:-:S14]  /*00a0*/  BRA.U UP0, `(.L_x_0) ;  /* 0x0000000100307547 */ /* 0x002fdc000b800000 */
[----:B------:R-:W1:Y:S02]  /*00b0*/  LDCU.64 UR4, c[0x0][0x888] ;  /* 0x00011100ff0477ac */ /* 0x000e640008000a00 */
[----:B-1----:R-:W-:-:S04]  /*00c0*/  UISETP.NE.U32.AND UP0, UPT, UR4, URZ, UPT ;  /* 0x000000ff0400728c */ /* 0x002fc8000bf05070 */
[----:B------:R-:W-:-:S09]  /*00d0*/  UISETP.NE.AND.EX UP0, UPT, UR5, URZ, UPT, UP0 ;  /* 0x000000ff0500728c */ /* 0x000fd2000bf05300 */
[----:B------:R-:W-:Y:S05]  /*00e0*/  BRA.U !UP0, `(.L_x_1) ;  /* 0x0000000108147547 */ /* 0x000fea000b800000 */
[----:B------:R-:W1:Y:S01]  /*00f0*/  LDC.64 R2, c[0x0][0x888] ;  /* 0x00022200ff027b82 */ /* 0x000e620000000a00 */
[----:B------:R-:W1:Y:S02]  /*0100*/  LDCU.64 UR4, c[0x0][0x358] ;  /* 0x00006b00ff0477ac */ /* 0x000e640008000a00 */
[----:B-1----:R1:W5:Y:S01]  /*0110*/  LDG.E R41, desc[UR4][R2.64] ;  /* 0x0000000402297981 */ /* 0x002362000c1e1900 */
[----:B------:R-:W-:Y:S01]  /*0120*/  HFMA2 R85, -RZ, RZ, 0, 5.9604644775390625e-08 ;  /* 0x00000001ff557431 */ /* 0x000fe200000001ff */
[----:B------:R-:W-:Y:S05]  /*0130*/  BRA `(.L_x_0) ;  /* 0x00000000000c7947 */ /* 0x000fea0003800000 */
.L_x_1:
[----:B------:R-:W1:Y:S01]  /*0140*/  LDCU UR4, c[0x0][0x880] ;  /* 0x00011000ff0477ac */ /* 0x000e620008000800 */
[----:B------:R-:W-:Y:S01]  /*0150*/  HFMA2 R85, -RZ, RZ, 0, 5.9604644775390625e-08 ;  /* 0x00000001ff557431 */ /* 0x000fe200000001ff */
[----:B-1----:R-:W-:-:S07]  /*0160*/  MOV R41, UR4 ;  /* 0x0000000400297c02 */ /* 0x002fce0008000f00 */
.L_x_0:
[----:B------:R-:W2:Y:S02]  /*0170*/  LDCU.64 UR4, c[0x0][0x8b0] ;  /* 0x00011600ff0477ac */ /* 0x000ea40008000a00 */
[----:B--2---:R-:W-:-:S04]  /*0180*/  UISETP.NE.U32.AND UP0, UPT, UR4, URZ, UPT ;  /* 0x000000ff0400728c */ /* 0x004fc8000bf05070 */
[----:B------:R-:W-:-:S09]  /*0190*/  UISETP.NE.AND.EX UP0, UPT, UR5, URZ, UPT, UP0 ;  /* 0x000000ff0500728c */ /* 0x000fd2000bf05300 */
[----:B------:R-:W-:Y:S05]  /*01a0*/  BRA.U UP0, `(.L_x_2) ;  /* 0x0000000100287547 */ /* 0x000fea000b800000 */
[----:B------:R-:W2:Y:S02]  /*01b0*/  LDCU.64 UR4, c[0x0][0x8a8] ;  /* 0x00011500ff0477ac */ /* 0x000ea40008000a00 */
[----:B--2---:R-:W-:-:S04]  /*01c0*/  UISETP.NE.U32.AND UP0, UPT, UR4, URZ, UPT ;  /* 0x000000ff0400728c */ /* 0x004fc8000bf05070 */
[----:B------:R-:W-:-:S09]  /*01d0*/  UISETP.NE.AND.EX UP0, UPT, UR5, URZ, UPT, UP0 ;  /* 0x000000ff0500728c */ /* 0x000fd2000bf05300 */
[----:B------:R-:W-:Y:S05]  /*01e0*/  BRA.U !UP0, `(.L_x_3) ;  /* 0x0000000108107547 */ /* 0x000fea000b800000 */
[----:B------:R-:W2:Y:S01]  /*01f0*/  LDC.64 R38, c[0x0][0x8a8] ;  /* 0x00022a00ff267b82 */ /* 0x000ea20000000a00 */
[----:B------:R-:W2:Y:S02]  /*0200*/  LDCU.64 UR4, c[0x0][0x358] ;  /* 0x00006b00ff0477ac */ /* 0x000ea40008000a00 */
[----:B--2---:R2:W5:Y:S01]  /*0210*/  LDG.E R38, desc[UR4][R38.64] ;  /* 0x0000000426267981 */ /* 0x004562000c1e1900 */
[----:B------:R-:W-:Y:S05]  /*0220*/  BRA `(.L_x_2) ;  /* 0x0000000000087947 */ /* 0x000fea0003800000 */
.L_x_3:
[----:B------:R-:W2:Y:S02]  /*0230*/  LDCU UR4, c[0x0][0x8a0] ;  /* 0x00011400ff0477ac */ /* 0x000ea40008000800 */
[----:B--2---:R-:W-:Y:S02]  /*0240*/  MOV R38, UR4 ;  /* 0x0000000400267c02 */ /* 0x004fe40008000f00 */
.L_x_2:
[----:B------:R-:W-:Y:S01]  /*0250*/  IMAD.U32 R0, RZ, RZ, UR17 ;  /* 0x00000011ff007e24 */ /* 0x000fe2000f8e00ff */
[----:B------:R-:W-:Y:S04]  /*0260*/  BSSY.RECONVERGENT B0, `(.L_x_4) ;  /* 0x000000c000007945 */ /* 0x000fe80003800200 */
[C---:B------:R-:W-:Y:S02]  /*0270*/  ISETP.NE.OR P1, PT, R0.reuse, 0x1, !P3 ;  /* 0x000000010000780c */ /* 0x040fe40005f25670 */
[----:B------:R-:W-:-:S11]  /*0280*/  ISETP.NE.OR P0, PT, R0, 0x3, !P3 ;  /* 0x000000030000780c */ /* 0x000fd60005f05670 */
[----:B------:R-:W-:Y:S05]  /*0290*/  @P1 BRA `(.L_x_5) ;  /* 0x0000000000201947 */ /* 0x000fea0003800000 */
[----:B------:R-:W3:Y:S02]  /*02a0*/  LDCU.64 UR4, c[0x0][0x348] ;  /* 0x00006900ff0477ac */ /* 0x000ee40008000a00 */
[----:B---3--:R-:W-:Y:S02]  /*02b0*/  UIADD3 UR6, UP1, UPT, UR4, 0x80, URZ ;  /* 0x0000008004067890 */ /* 0x008fe4000ff3e0ff */
[----:B------:R-:W-:Y:S02]  /*02c0*/  UIADD3 UR4, UP0, UPT, UR4, 0x180, URZ ;  /* 0x0000018004047890 */ /* 0x000fe4000ff1e0ff */
[----:B------:R-:W-:Y:S02]  /*02d0*/  UIADD3.X UR7, UPT, UPT, URZ, UR5, URZ, UP1, !UPT ;  /* 0x00000005ff077290 */ /* 0x000fe40008ffe4ff */
[----:B------:R-:W-:-:S07]  /*02e0*/  UIADD3.X UR5, UPT, UPT, URZ, UR5, URZ, UP0, !UPT ;  /* 0x00000005ff057290 */ /* 0x000fce00087fe4ff */
[----:B------:R3:W-:Y:S02]  /*02f0*/  UTMACCTL.PF [UR6] ;  /* 0x00000000060079b9 */ /* 0x0007e40008040000 */
[----:B------:R3:W-:Y:S02]  /*0300*/  UTMACCTL.PF [UR4] ;  /* 0x00000000040079b9 */ /* 0x0007e40008040000 */
[----:B---3--:R-:W-:Y:S01]  /*0310*/  NOP ;  /* 0x0000000000007918 */ /* 0x008fe20000000000 */
.L_x_5:
[----:B------:R-:W-:Y:S05]  /*0320*/  BSYNC.RECONVERGENT B0 ;  /* 0x0000000000007941 */ /* 0x000fea0003800200 */
.L_x_4:
[----:B------:R-:W-:Y:S04]  /*0330*/  BSSY.RECONVERGENT B0, `(.L_x_6) ;  /* 0x000000a000007945 */ /* 0x000fe80003800200 */
        /* <DEDUP_REMOVED lines=9> */
.L_x_7:
[----:B------:R-:W-:Y:S05]  /*03d0*/  BSYNC.RECONVERGENT B0 ;  /* 0x0000000000007941 */ /* 0x000fea0003800200 */
.L_x_6:
[----:B------:R-:W3:Y:S01]  /*03e0*/  LDCU.64 UR4, c[0x0][0x888] ;  /* 0x00011100ff0477ac */ /* 0x000ee20008000a00 */
[----:B------:R-:W-:Y:S02]  /*03f0*/  UISETP.EQ.U32.AND UP1, UPT, UR8, URZ, UPT ;  /* 0x000000ff0800728c */ /* 0x000fe4000bf22070 */
[----:B------:R-:W-:Y:S02]  /*0400*/  UPLOP3.LUT UP3, UPT, UPT, UPT, UPT, 0x80, 0x8 ;  /* 0x000000000008789c */ /* 0x000fe40003f6f070 */
[----:B---3--:R-:W-:-:S04]  /*0410*/  UISETP.NE.U32.AND UP0, UPT, UR4, URZ, UPT ;  /* 0x000000ff0400728c */ /* 0x008fc8000bf05070 */
[----:B------:R-:W-:-:S04]  /*0420*/  UISETP.NE.AND.EX UP0, UPT, UR5, URZ, UPT, UP0 ;  /* 0x000000ff0500728c */ /* 0x000fc8000bf05300 */
[----:B------:R-:W-:-:S04]  /*0430*/  UISETP.EQ.OR.EX UP2, UPT, UR9, URZ, !UP0, UP1 ;  /* 0x000000ff0900728c */ /* 0x000fc8000c742710 */
[----:B------:R-:W-:-:S06]  /*0440*/  UP2UR UR4, UPR, URZ, 0x4 ;  /* 0x00000004ff047883 */ /* 0x000fcc0008000000 */
[----:B------:R-:W-:Y:S01]  /*0450*/  MOV R88, UR4 ;  /* 0x0000000400587c02 */ /* 0x000fe20008000f00 */
[----:B------:R-:W-:Y:S06]  /*0460*/  BRA.U !UP2, `(.L_x_8) ;  /* 0x000000010a207547 */ /* 0x000fec000b800000 */
[----:B------:R-:W-:Y:S01]  /*0470*/  UISETP.NE.U32.AND UP1, UPT, UR8, URZ, UPT ;  /* 0x000000ff0800728c */ /* 0x000fe2000bf25070 */
[----:B-----5:R-:W-:Y:S01]  /*0480*/  FSETP.NEU.AND P0, PT, R41, RZ, PT ;  /* 0x000000ff2900720b */ /* 0x020fe20003f0d000 */
[----:B------:R-:W-:Y:S02]  /*0490*/  USEL UR4, URZ, 0xffffffff, UP0 ;  /* 0xffffffffff047887 */ /* 0x000fe40008000000 */
[----:B------:R-:W-:-:S10]  /*04a0*/  UISETP.NE.AND.EX UP1, UPT, UR9, URZ, UPT, UP1 ;  /* 0x000000ff0900728c */ /* 0x000fd4000bf25310 */
[----:B------:R-:W-:Y:S01]  /*04b0*/  VOTEU.ANY UP0, P0 ;  /* 0x0000000000ff7886 */ /* 0x000fe20000000100 */
[----:B------:R-:W-:-:S04]  /*04c0*/  @!UP1 USEL UR4, URZ, 0xffffffff, UP0 ;  /* 0xffffffffff049887 */ /* 0x000fc80008000000 */
[----:B------:R-:W-:-:S04]  /*04d0*/  ULOP3.LUT UR4, UR4, 0x1, URZ, 0xc0, !UPT ;  /* 0x0000000104047892 */ /* 0x000fc8000f8ec0ff */
[----:B------:R-:W-:-:S11]  /*04e0*/  UISETP.NE.U32.AND UP3, UPT, UR4, 0x1, UPT ;  /* 0x000000010400788c */ /* 0x000fd6000bf65070 */
.L_x_8:
[----:B-1----:R-:W1:Y:S01]  /*04f0*/  SHFL.IDX PT, R2, R86, RZ, 0x1f ;  /* 0x00001fff56027589 */ /* 0x002e6200000e0000 */
[----:B------:R-:W-:-:S04]  /*0500*/  UISETP.NE.AND UP0, UPT, UR17, 0x2, UPT ;  /* 0x000000021100788c */ /* 0x000fc8000bf05270 */
[----:B------:R-:W-:Y:S01]  /*0510*/  USEL UR48, URZ, 0x1, UP0 ;  /* 0x00000001ff307887 */ /* 0x000fe20008000000 */
[----:B-1----:R-:W-:-:S13]  /*0520*/  ISETP.NE.AND P0, PT, R2, RZ, PT ;  /* 0x000000ff0200720c */ /* 0x002fda0003f05270 */
[----:B------:R-:W-:Y:S05]  /*0530*/  @P0 BRA `(.L_x_9) ;  /* 0x0000000000600947 */ /* 0x000fea0003800000 */
[----:B------:R-:W1:Y:S01]  /*0540*/  S2UR UR4, SR_CgaCtaId ;  /* 0x00000000000479c3 */ /* 0x000e620000008800 */
[----:B------:R-:W-:Y:S01]  /*0550*/  UMOV UR5, 0x400 ;  /* 0x0000040000057882 */ /* 0x000fe20000000000 */
[----:B------:R-:W-:Y:S01]  /*0560*/  UMOV UR8, 0x1 ;  /* 0x0000000100087882 */ /* 0x000fe20000000000 */
[----:B------:R-:W-:Y:S01]  /*0570*/  UMOV UR6, 0x3 ;  /* 0x0000000300067882 */ /* 0x000fe20000000000 */
[----:B------:R-:W-:-:S04]  /*0580*/  UIADD3 UR8, UPT, UPT, -UR8, 0x100000, URZ ;  /* 0x0010000008087890 */ /* 0x000fc8000fffe1ff */
[----:B------:R-:W-:Y:S02]  /*0590*/  USHF.L.U32 UR9, UR8, 0xb, URZ ;  /* 0x0000000b08097899 */ /* 0x000fe400080006ff */
[----:B------:R-:W-:Y:S02]  /*05a0*/  USHF.L.U32 UR8, UR8, 0x1, URZ ;  /* 0x0000000108087899 */ /* 0x000fe400080006ff */
[----:B------:R-:W-:-:S04]  /*05b0*/  UIADD3 UR6, UPT, UPT, -UR6, 0x100000, URZ ;  /* 0x0010000006067890 */ /* 0x000fc8000fffe1ff */
[----:B------:R-:W-:Y:S02]  /*05c0*/  USHF.L.U32 UR7, UR6, 0xb, URZ ;  /* 0x0000000b06077899 */ /* 0x000fe400080006ff */
[----:B------:R-:W-:Y:S01]  /*05d0*/  USHF.L.U32 UR6, UR6, 0x1, URZ ;  /* 0x0000000106067899 */ /* 0x000fe200080006ff */
[----:B------:R-:W-:Y:S01]  /*05e0*/  ELECT P0, URZ, PT ;  /* 0x0000000000ff782f */ /* 0x000fe20003800000 */
[----:B-1----:R-:W-:Y:S01]  /*05f0*/  ULEA UR4, UR4, UR5, 0x18 ;  /* 0x0000000504047291 */ /* 0x002fe2000f8ec0ff */
[----:B------:R-:W1:Y:S11]  /*0600*/  FENCE.VIEW.ASYNC.S ;  /* 0x00000000000073c6 */ /* 0x000e760000000000 */
[----:B-1----:R1:W3:Y:S01]  /*0610*/  SYNCS.EXCH.64 URZ, [UR4], UR8 ;  /* 0x0000000804ff75b2 */ /* 0x0022e20008000100 */
[----:B------:R1:W4:Y:S01]  /*0620*/  SYNCS.EXCH.64 URZ, [UR4+0x28], UR6 ;  /* 0x0000280604ff75b2 */ /* 0x0003220008000100 */
[----:B------:R1:W1:Y:S01]  /*0630*/  SYNCS.EXCH.64 URZ, [UR4+0x8], UR8 ;  /* 0x0000080804ff75b2 */ /* 0x0002620008000100 */
[----:B------:R1:W1:Y:S01]  /*0640*/  SYNCS.EXCH.64 URZ, [UR4+0x30], UR6 ;  /* 0x0000300604ff75b2 */ /* 0x0002620008000100 */
[----:B------:R1:W1:Y:S01]  /*0650*/  SYNCS.EXCH.64 URZ, [UR4+0x10], UR8 ;  /* 0x0000100804ff75b2 */ /* 0x0002620008000100 */
[----:B------:R1:W1:Y:S01]  /*0660*/  SYNCS.EXCH.64 URZ, [UR4+0x38], UR6 ;  /* 0x0000380604ff75b2 */ /* 0x0002620008000100 */
[----:B------:R1:W1:Y:S01]  /*0670*/  SYNCS.EXCH.64 URZ, [UR4+0x18], UR8 ;  /* 0x0000180804ff75b2 */ /* 0x0002620008000100 */
[----:B------:R1:W1:Y:S01]  /*0680*/  SYNCS.EXCH.64 URZ, [UR4+0x40], UR6 ;  /* 0x0000400604ff75b2 */ /* 0x0002620008000100 */
[----:B------:R1:W1:Y:S01]  /*0690*/  SYNCS.EXCH.64 URZ, [UR4+0x20], UR8 ;  /* 0x0000200804ff75b2 */ /* 0x0002620008000100 */
[----:B------:R1:W1:Y:S01]  /*06a0*/  SYNCS.EXCH.64 URZ, [UR4+0x48], UR6 ;  /* 0x0000480604ff75b2 */ /* 0x0002620008000100 */
[----:B------:R-:W-:Y:S01]  /*06b0*/  NOP ;  /* 0x0000000000007918 */ /* 0x000fe20000000000 */
.L_x_9:
[----:B------:R-:W2:Y:S01]  /*06c0*/  SHFL.IDX PT, R2, R86, RZ, 0x1f ;  /* 0x00001fff56027589 */ /* 0x000ea200000e0000 */
[----:B------:R-:W-:Y:S01]  /*06d0*/  NOP ;  /* 0x0000000000007918 */ /* 0x000fe20000000000 */
[----:B--2---:R-:W-:-:S13]  /*06e0*/  ISETP.NE.AND P0, PT, R2, 0x1, PT ;  /* 0x000000010200780c */ /* 0x004fda0003f05270 */
[----:B------:R-:W-:Y:S05]  /*06f0*/  @P0 BRA `(.L_x_10) ;  /* 0x0000000000580947 */ /* 0x000fea0003800000 */
[----:B-1----:R-:W1:Y:S01]  /*0700*/  S2UR UR4, SR_CgaCtaId ;  /* 0x00000000000479c3 */ /* 0x002e620000008800 */
        /* <DEDUP_REMOVED lines=12> */
[----:B-1----:R2:W1:Y:S01]  /*07d0*/  SYNCS.EXCH.64 URZ, [UR4+0x50], UR8 ;  /* 0x0000500804ff75b2 */ /* 0x0024620008000100 */
[----:B------:R2:W1:Y:S01]  /*07e0*/  SYNCS.EXCH.64 URZ, [UR4+0x70], UR6 ;  /* 0x0000700604ff75b2 */ /* 0x0004620008000100 */
[----:B------:R2:W1:Y:S01]  /*07f0*/  SYNCS.EXCH.64 URZ, [UR4+0x58], UR8 ;  /* 0x0000580804ff75b2 */ /* 0x0004620008000100 */
[----:B------:R2:W1:Y:S01]  /*0800*/  SYNCS.EXCH.64 URZ, [UR4+0x78], UR6 ;  /* 0x0000780604ff75b2 */ /* 0x0004620008000100 */
[----:B------:R2:W1:Y:S01]  /*0810*/  SYNCS.EXCH.64 URZ, [UR4+0x60], UR8 ;  /* 0x0000600804ff75b2 */ /* 0x0004620008000100 */
[----:B------:R2:W1:Y:S01]  /*0820*/  SYNCS.EXCH.64 URZ, [UR4+0x80], UR6 ;  /* 0x0000800604ff75b2 */ /* 0x0004620008000100 */
[----:B------:R2:W1:Y:S01]  /*0830*/  SYNCS.EXCH.64 URZ, [UR4+0x68], UR8 ;  /* 0x0000680804ff75b2 */ /* 0x0004620008000100 */
[----:B------:R2:W1:Y:S02]  /*0840*/  SYNCS.EXCH.64 URZ, [UR4+0x88], UR6 ;  /* 0x0000880604ff75b2 */ /* 0x0004640008000100 */
[----:B--2---:R-:W-:Y:S01]  /*0850*/  NOP ;  /* 0x0000000000007918 */ /* 0x004fe20000000000 */
.L_x_10:
[----:B------:R-:W2:Y:S01]  /*0860*/  SHFL.IDX PT, R2, R86, RZ, 0x1f ;  /* 0x00001fff56027589 */ /* 0x000ea200000e0000 */
[----:B------:R-:W-:Y:S01]  /*0870*/  NOP ;  /* 0x0000000000007918 */ /* 0x000fe20000000000 */
[----:B--2---:R-:W-:-:S13]  /*0880*/  ISETP.NE.AND P0, PT, R2, 0x3, PT ;  /* 0x000000030200780c */ /* 0x004fda0003f05270 */
[----:B------:R-:W-:Y:S05]  /*0890*/  @P0 BRA `(.L_x_11) ;  /* 0x0000000000300947 */ /* 0x000fea0003800000 */
[----:B-1----:R-:W1:Y:S01]  /*08a0*/  S2UR UR6, SR_CgaCtaId ;  /* 0x00000000000679c3 */ /* 0x002e620000008800 */
[----:B------:R-:W-:Y:S01]  /*08b0*/  UMOV UR4, 0x400 ;  /* 0x0000040000047882 */ /* 0x000fe20000000000 */
[----:B------:R-:W-:Y:S01]  /*08c0*/  UMOV UR5, 0x20 ;  /* 0x0000002000057882 */ /* 0x000fe20000000000 */
[----:B------:R-:W-:Y:S01]  /*08d0*/  ELECT P0, URZ, PT ;  /* 0x0000000000ff782f */ /* 0x000fe20003800000 */
[----:B-1----:R-:W-:Y:S02]  /*08e0*/  ULEA UR6, UR6, UR4, 0x18 ;  /* 0x0000000406067291 */ /* 0x002fe4000f8ec0ff */
[----:B------:R-:W-:-:S04]  /*08f0*/  UIADD3 UR4, UPT, UPT, -UR5, 0x100000, URZ ;  /* 0x0010000005047890 */ /* 0x000fc8000fffe1ff */
[----:B------:R-:W-:Y:S02]  /*0900*/  USHF.L.U32 UR5, UR4, 0xb, URZ ;  /* 0x0000000b04057899 */ /* 0x000fe400080006ff */
[----:B------:R-:W-:Y:S01]  /*0910*/  USHF.L.U32 UR4, UR4, 0x1, URZ ;  /* 0x0000000104047899 */ /* 0x000fe200080006ff */
[----:B------:R-:W1:Y:S11]  /*0920*/  FENCE.VIEW.ASYNC.S ;  /* 0x00000000000073c6 */ /* 0x000e760000000000 */
[----:B-1----:R2:W1:Y:S01]  /*0930*/  SYNCS.EXCH.64 URZ, [UR6+0x90], UR4 ;  /* 0x0000900406ff75b2 */ /* 0x0024620008000100 */
[----:B------:R2:W1:Y:S02]  /*0940*/  SYNCS.EXCH.64 URZ, [UR6+0x98], UR4 ;  /* 0x0000980406ff75b2 */ /* 0x0004640008000100 */
[----:B--2---:R-:W-:Y:S01]  /*0950*/  NOP ;  /* 0x0000000000007918 */ /* 0x004fe20000000000 */
.L_x_11:
[----:B------:R-:W2:Y:S01]  /*0960*/  SHFL.IDX PT, R2, R86, RZ, 0x1f ;  /* 0x00001fff56027589 */ /* 0x000ea200000e0000 */
[----:B------:R-:W-:Y:S01]  /*0970*/  NOP ;  /* 0x0000000000007918 */ /* 0x000fe20000000000 */
[----:B--2---:R-:W-:-:S13]  /*0980*/  ISETP.NE.AND P0, PT, R2, 0x4, PT ;  /* 0x000000040200780c */ /* 0x004fda0003f05270 */
[----:B------:R-:W-:Y:S05]  /*0990*/  @P0 BRA `(.L_x_12) ;  /* 0x00000000004c0947 */ /* 0x000fea0003800000 */
[----:B-1----:R-:W1:Y:S01]  /*09a0*/  S2UR UR6, SR_CgaCtaId ;  /* 0x00000000000679c3 */ /* 0x002e620000008800 */
[----:B------:R-:W-:Y:S01]  /*09b0*/  UMOV UR4, 0x3a0 ;  /* 0x000003a000047882 */ /* 0x000fe20000000000 */
[----:B------:R-:W-:Y:S01]  /*09c0*/  UMOV UR5, 0x400 ;  /* 0x0000040000057882 */ /* 0x000fe20000000000 */
[----:B------:R-:W-:Y:S01]  /*09d0*/  USEL UR4, UR4, 0x320, UP3 ;  /* 0x0000032004047887 */ /* 0x000fe20009800000 */
[----:B------:R-:W-:Y:S01]  /*09e0*/  UMOV UR8, 0x1 ;  /* 0x0000000100087882 */ /* 0x000fe20000000000 */
[----:B------:R-:W-:Y:S01]  /*09f0*/  ELECT P0, URZ, PT ;  /* 0x0000000000ff782f */ /* 0x000fe20003800000 */
[----:B------:R-:W-:-:S04]  /*0a00*/  UIADD3 UR8, UPT, UPT, -UR8, 0x100000, URZ ;  /* 0x0010000008087890 */ /* 0x000fc8000fffe1ff */
[----:B------:R-:W-:Y:S02]  /*0a10*/  USHF.L.U32 UR9, UR8, 0xb, URZ ;  /* 0x0000000b08097899 */ /* 0x000fe400080006ff */
[----:B------:R-:W-:Y:S02]  /*0a20*/  USHF.L.U32 UR8, UR8, 0x1, URZ ;  /* 0x0000000108087899 */ /* 0x000fe400080006ff */
[----:B-1----:R-:W-:Y:S02]  /*0a30*/  ULEA UR6, UR6, UR5, 0x18 ;  /* 0x0000000506067291 */ /* 0x002fe4000f8ec0ff */
[----:B------:R-:W-:-:S04]  /*0a40*/  UIADD3 UR4, UPT, UPT, -UR4, 0x100000, URZ ;  /* 0x0010000004047890 */ /* 0x000fc8000fffe1ff */
[----:B------:R-:W-:Y:S02]  /*0a50*/  USHF.L.U32 UR5, UR4, 0xb, URZ ;  /* 0x0000000b04057899 */ /* 0x000fe400080006ff */
[----:B------:R-:W-:Y:S01]  /*0a60*/  USHF.L.U32 UR4, UR4, 0x1, URZ ;  /* 0x0000000104047899 */ /* 0x000fe200080006ff */
[----:B------:R-:W1:Y:S03]  /*0a70*/  FENCE.VIEW.ASYNC.S ;  /* 0x00000000000073c6 */ /* 0x000e660000000000 */
[----:B-1----:R2:W1:Y:S08]  /*0a80*/  SYNCS.EXCH.64 URZ, [UR6+0xa0], UR8 ;  /* 0x0000a00806ff75b2 */ /* 0x0024700008000100 */
[----:B------:R2:W1:Y:S01]  /*0a90*/  SYNCS.EXCH.64 URZ, [UR6+0xb0], UR4 ;  /* 0x0000b00406ff75b2 */ /* 0x0004620008000100 */
[----:B------:R2:W1:Y:S01]  /*0aa0*/  SYNCS.EXCH.64 URZ, [UR6+0xa8], UR8 ;  /* 0x0000a80806ff75b2 */ /* 0x0004620008000100 */
[----:B------:R2:W1:Y:S02]  /*0ab0*/  SYNCS.EXCH.64 URZ, [UR6+0xb8], UR4 ;  /* 0x0000b80406ff75b2 */ /* 0x0004640008000100 */
[----:B--2---:R-:W-:Y:S01]  /*0ac0*/  NOP ;  /* 0x0000000000007918 */ /* 0x004fe20000000000 */
.L_x_12:
        /* <DEDUP_REMOVED lines=26> */
.L_x_13:
[----:B------:R-:W2:Y:S01]  /*0c70*/  SHFL.IDX PT, R2, R86, RZ, 0x1f ;  /* 0x00001fff56027589 */ /* 0x000ea200000e0000 */
[----:B------:R-:W-:Y:S01]  /*0c80*/  NOP ;  /* 0x0000000000007918 */ /* 0x000fe20000000000 */
[----:B--2---:R-:W-:-:S13]  /*0c90*/  ISETP.NE.AND P0, PT, R2, 0x3, PT ;  /* 0x000000030200780c */ /* 0x004fda0003f05270 */
[----:B------:R-:W-:Y:S05]  /*0ca0*/  @P0 BRA `(.L_x_14) ;  /* 0x0000000000380947 */ /* 0x000fea0003800000 */
[----:B------:R-:W2:Y:S01]  /*0cb0*/  S2UR UR5, SR_CgaCtaId ;  /* 0x00000000000579c3 */ /* 0x000ea20000008800 */
[----:B-1----:R-:W-:Y:S01]  /*0cc0*/  UMOV UR4, 0x400 ;  /* 0x0000040000047882 */ /* 0x002fe20000000000 */
[----:B------:R-:W-:Y:S01]  /*0cd0*/  UMOV UR6, 0x20 ;  /* 0x0000002000067882 */ /* 0x000fe20000000000 */
[----:B------:R-:W-:Y:S01]  /*0ce0*/  ELECT P0, URZ, PT ;  /* 0x0000000000ff782f */ /* 0x000fe20003800000 */
[----:B------:R-:W-:-:S04]  /*0cf0*/  UIADD3 UR6, UPT, UPT, -UR6, 0x100000, URZ ;  /* 0x0010000006067890 */ /* 0x000fc8000fffe1ff */
[----:B------:R-:W-:Y:S02]  /*0d00*/  USHF.L.U32 UR7, UR6, 0xb, URZ ;  /* 0x0000000b06077899 */ /* 0x000fe400080006ff */
[----:B------:R-:W-:Y:S02]  /*0d10*/  USHF.L.U32 UR6, UR6, 0x1, URZ ;  /* 0x0000000106067899 */ /* 0x000fe400080006ff */
[----:B--2---:R-:W-:Y:S01]  /*0d20*/  ULEA UR4, UR5, UR4, 0x18 ;  /* 0x0000000405047291 */ /* 0x004fe2000f8ec0ff */
[----:B------:R-:W1:Y:S11]  /*0d30*/  FENCE.VIEW.ASYNC.S ;  /* 0x00000000000073c6 */ /* 0x000e760000000000 */
[----:B-1----:R2:W1:Y:S01]  /*0d40*/  SYNCS.EXCH.64 URZ, [UR4+0x100], UR6 ;  /* 0x0001000604ff75b2 */ /* 0x0024620008000100 */
[----:B------:R2:W1:Y:S01]  /*0d50*/  SYNCS.EXCH.64 URZ, [UR4+0x110], UR6 ;  /* 0x0001100604ff75b2 */ /* 0x0004620008000100 */
[----:B------:R2:W1:Y:S01]  /*0d60*/  SYNCS.EXCH.64 URZ, [UR4+0x108], UR6 ;  /* 0x0001080604ff75b2 */ /* 0x0004620008000100 */
[----:B------:R2:W1:Y:S02]  /*0d70*/  SYNCS.EXCH.64 URZ, [UR4+0x118], UR6 ;  /* 0x0001180604ff75b2 */ /* 0x0004640008000100 */
[----:B--2---:R-:W-:Y:S01]  /*0d80*/  NOP ;  /* 0x0000000000007918 */ /* 0x004fe20000000000 */
.L_x_14:
[----:B-1----:R-:W1:Y:S01]  /*0d90*/  LDCU UR4, c[0x0][0x36c] ;  /* 0x00006d80ff0477ac */ /* 0x002e620008000800 */
[----:B------:R-:W-:Y:S01]  /*0da0*/  ISETP.NE.OR P3, PT, R0, 0x2, !P3 ;  /* 0x000000020000780c */ /* 0x000fe20005f65670 */
[----:B------:R-:W-:Y:S01]  /*0db0*/  NOP ;  /* 0x0000000000007918 */ /* 0x000fe20000000000 */
[----:B------:R-:W-:Y:S01]  /*0dc0*/  LOP3.LUT R0, R95, 0x1f, RZ, 0xc0, !PT ;  /* 0x0000001f5f007812 */ /* 0x000fe200078ec0ff */
[----:B------:R-:W-:Y:S02]  /*0dd0*/  UISETP.NE.AND UP4, UPT, UR17, URZ, UPT ;  /* 0x000000ff1100728c */ /* 0x000fe4000bf85270 */
[----:B-1----:R-:W-:-:S09]  /*0de0*/  UISETP.EQ.U32.AND UP5, UPT, UR4, 0x1, UPT ;  /* 0x000000010400788c */ /* 0x002fd2000bfa2070 */
[----:B------:R-:W-:Y:S05]  /*0df0*/  BRA.U !UP5, `(.L_x_15) ;  /* 0x000000010d087547 */ /* 0x000fea000b800000 */
[----:B---34-:R-:W-:Y:S01]  /*0e00*/  UCGABAR_ARV ;  /* 0x00000000000079c7 */ /* 0x018fe20008000000 */
[----:B------:R-:W-:Y:S05]  /*0e10*/  BRA `(.L_x_16) ;  /* 0x0000000000047947 */ /* 0x000fea0003800000 */
.L_x_15:
[----:B---34-:R-:W-:Y:S01]  /*0e20*/  NOP ;  /* 0x0000000000007918 */ /* 0x018fe20000000000 */
.L_x_16:
[----:B------:R-:W1:Y:S01]  /*0e30*/  S2UR UR16, SR_CTAID.X ;  /* 0x00000000001079c3 */ /* 0x000e620000002500 */
[----:B------:R-:W-:-:S05]  /*0e40*/  CS2R.32 R87, SR_CgaSize ;  /* 0x0000000000577805 */ /* 0x000fca0000008a00 */
[----:B------:R-:W-:-:S05]  /*0e50*/  IMAD R87, R87, -0xa0, RZ ;  /* 0xffffff6057577824 */ /* 0x000fca00078e02ff */
[----:B------:R-:W-:-:S14]  /*0e60*/  R2UR UR5, R87 ;  /* 0x00000000570572ca */ /* 0x000fdc00000e0000 */
[----:B------:R-:W2:Y:S01]  /*0e70*/  LDCU UR5, c[0x0][UR5+0x2b0] ;  /* 0x00005600050577ac */ /* 0x000ea20008000800 */
[----:B------:R-:W-:-:S05]  /*0e80*/  CS2R.32 R87, SR_CgaSize ;  /* 0x0000000000577805 */ /* 0x000fca0000008a00 */
[----:B------:R-:W-:-:S05]  /*0e90*/  IMAD R87, R87, -0xa0, RZ ;  /* 0xffffff6057577824 */ /* 0x000fca00078e02ff */
[----:B------:R-:W-:-:S14]  /*0ea0*/  R2UR UR4, R87 ;  /* 0x00000000570472ca */ /* 0x000fdc00000e0000 */
[----:B------:R-:W3:Y:S01]  /*0eb0*/  LDCU UR4, c[0x0][UR4+0x2b4] ;  /* 0x00005680040477ac */ /* 0x000ee20008000800 */
[----:B------:R-:W4:Y:S01]  /*0ec0*/  S2UR UR20, SR_CTAID.Y ;  /* 0x00000000001479c3 */ /* 0x000f220000002600 */
[----:B------:R-:W-:-:S05]  /*0ed0*/  CS2R.32 R87, SR_CgaSize ;  /* 0x0000000000577805 */ /* 0x000fca0000008a00 */
[----:B------:R-:W-:-:S05]  /*0ee0*/  IMAD R87, R87, -0xa0, RZ ;  /* 0xffffff6057577824 */ /* 0x000fca00078e02ff */
[----:B------:R-:W-:-:S14]  /*0ef0*/  R2UR UR7, R87 ;  /* 0x00000000570772ca */ /* 0x000fdc00000e0000 */
[----:B------:R-:W3:Y:S01]  /*0f00*/  LDCU UR7, c[0x0][UR7+0x2a4] ;  /* 0x00005480070777ac */ /* 0x000ee20008000800 */
[----:B------:R-:W-:-:S05]  /*0f10*/  CS2R.32 R87, SR_CgaSize ;  /* 0x0000000000577805 */ /* 0x000fca0000008a00 */
[----:B------:R-:W-:-:S05]  /*0f20*/  IMAD R87, R87, -0xa0, RZ ;  /* 0xffffff6057577824 */ /* 0x000fca00078e02ff */
[----:B------:R-:W-:-:S14]  /*0f30*/  R2UR UR59, R87 ;  /* 0x00000000573b72ca */ /* 0x000fdc00000e0000 */
[----:B------:R-:W3:Y:S01]  /*0f40*/  LDCU UR59, c[0x0][UR59+0x2a0] ;  /* 0x000054003b3b77ac */ /* 0x000ee20008000800 */
[----:B------:R-:W3:Y:S01]  /*0f50*/  S2UR UR8, SR_CgaCtaId ;  /* 0x00000000000879c3 */ /* 0x000ee20000008800 */
[----:B------:R-:W3:Y:S01]  /*0f60*/  LDCU UR21, c[0x0][0xb24] ;  /* 0x00016480ff1577ac */ /* 0x000ee20008000800 */
[----:B------:R-:W3:Y:S01]  /*0f70*/  LDCU UR42, c[0x0][0xb24] ;  /* 0x00016480ff2a77ac */ /* 0x000ee20008000800 */
[----:B-1----:R-:W-:Y:S01]  /*0f80*/  I2FP.F32.U32 R3, UR16 ;  /* 0x0000001000037c45 */ /* 0x002fe20008201000 */
[----:B------:R-:W1:Y:S04]  /*0f90*/  LDCU UR29, c[0x0][0xb30] ;  /* 0x00016600ff1d77ac */ /* 0x000e680008000800 */
[----:B--2---:R-:W-:Y:S01]  /*0fa0*/  FMUL R3, R3, UR5 ;  /* 0x0000000503037c20 */ /* 0x004fe20008400000 */
[----:B------:R-:W-:Y:S01]  /*0fb0*/  UMOV UR34, 0x5 ;  /* 0x0000000500227882 */ /* 0x000fe20000000000 */
[----:B----4-:R-:W-:-:S04]  /*0fc0*/  I2FP.F32.U32 R2, UR20 ;  /* 0x0000001400027c45 */ /* 0x010fc80008201000 */
[----:B------:R-:W2:Y:S01]  /*0fd0*/  F2I.U32.TRUNC.NTZ R3, R3 ;  /* 0x0000000300037305 */ /* 0x000ea2000020f000 */
[----:B---3--:R-:W-:Y:S01]  /*0fe0*/  FMUL R2, R2, UR4 ;  /* 0x0000000402027c20 */ /* 0x008fe20008400000 */
[----:B------:R-:W-:Y:S02]  /*0ff0*/  ULOP3.LUT UR5, UR8, 0x2, URZ, 0xc0, !UPT ;  /* 0x0000000208057892 */ /* 0x000fe4000f8ec0ff */
[----:B------:R-:W-:-:S04]  /*1000*/  ULOP3.LUT UR50, UR8, 0x1, URZ, 0xc0, !UPT ;  /* 0x0000000108327892 */ /* 0x000fc8000f8ec0ff */
[----:B------:R-:W3:Y:S01]  /*1010*/  F2I.U32.TRUNC.NTZ R2, R2 ;  /* 0x0000000200027305 */ /* 0x000ee2000020f000 */
[----:B------:R-:W-:Y:S02]  /*1020*/  UISETP.GT.U32.AND UP0, UPT, UR5, 0xffff, UPT ;  /* 0x0000ffff0500788c */ /* 0x000fe4000bf04070 */
[----:B------:R-:W-:Y:S02]  /*1030*/  UISETP.GT.U32.AND UP1, UPT, UR50, 0xffff, UPT ;  /* 0x0000ffff3200788c */ /* 0x000fe4000bf24070 */
[----:B------:R-:W-:Y:S01]  /*1040*/  USEL UR26, UR5, 0xffff, !UP0 ;  /* 0x0000ffff051a7887 */ /* 0x000fe2000c000000 */
[----:B--2---:R-:W-:Y:S01]  /*1050*/  R2UR UR4, R3 ;  /* 0x00000000030472ca */ /* 0x004fe200000e0000 */
[----:B------:R-:W-:Y:S02]  /*1060*/  USHF.R.U32.HI UR32, URZ, 0x1, UR8 ;  /* 0x00000001ff207899 */ /* 0x000fe40008011608 */
[----:B------:R-:W-:Y:S02]  /*1070*/  USHF.L.U32 UR31, UR8, 0xa, URZ ;  /* 0x0000000a081f7899 */ /* 0x000fe400080006ff */
[----:B------:R-:W-:-:S02]  /*1080*/  USHF.L.U32 UR30, UR8, 0xd, URZ ;  /* 0x0000000d081e7899 */ /* 0x000fc400080006ff */
[----:B------:R-:W-:Y:S01]  /*1090*/  USEL UR27, UR50, 0xffff, !UP1 ;  /* 0x0000ffff321b7887 */ /* 0x000fe2000c800000 */
[----:B---3--:R-:W-:Y:S02]  /*10a0*/  R2UR UR6, R2 ;  /* 0x00000000020672ca */ /* 0x008fe400000e0000 */
[----:B------:R-:W-:-:S03]  /*10b0*/  PRMT R2, RZ, 0x7610, R2 ;  /* 0x00007610ff027816 */ /* 0x000fc60000000002 */
[----:B------:R-:W-:-:S04]  /*10c0*/  UIADD3 UR5, UPT, UPT, -UR4, URZ, URZ ;  /* 0x000000ff04057290 */ /* 0x000fc8000fffe1ff */
[----:B------:R-:W-:-:S04]  /*10d0*/  UIMAD UR59, UR59, UR5, UR16 ;  /* 0x000000053b3b72a4 */ /* 0x000fc8000f8e0210 */
[----:B------:R-:W-:-:S04]  /*10e0*/  UIADD3 UR4, UPT, UPT, -UR6, URZ, URZ ;  /* 0x000000ff06047290 */ /* 0x000fc8000fffe1ff */
[----:B------:R-:W-:-:S06]  /*10f0*/  UIMAD UR4, UR7, UR4, UR20 ;  /* 0x00000004070472a4 */ /* 0x000fcc000f8e0214 */
[----:B------:R-:W-:Y:S01]  /*1100*/  IMAD.U32 R87, RZ, RZ, UR4 ;  /* 0x00000004ff577e24 */ /* 0x000fe2000f8e00ff */
[----:B-1----:R-:W-:Y:S06]  /*1110*/  BRA.U UP4, `(.L_x_17) ;  /* 0x0000000104407547 */ /* 0x002fec000b800000 */
[----:B------:R-:W-:-:S13]  /*1120*/  R2UR UR4, R87 ;  /* 0x00000000570472ca */ /* 0x000fda00000e0000 */
[----:B------:R-:W-:Y:S02]  /*1130*/  UISETP.NE.AND UP0, UPT, UR4, URZ, UPT ;  /* 0x000000ff0400728c */ /* 0x000fe4000bf05270 */
[----:B------:R-:W-:Y:S02]  /*1140*/  UISETP.NE.AND UP1, UPT, UR4, 0x1, UPT ;  /* 0x000000010400788c */ /* 0x000fe4000bf25270 */
[----:B------:R-:W-:Y:S02]  /*1150*/  UISETP.NE.AND UP2, UPT, UR59, URZ, UP0 ;  /* 0x000000ff3b00728c */ /* 0x000fe40008745270 */
[----:B------:R-:W-:Y:S02]  /*1160*/  USEL UR4, URZ, 0x2, UP0 ;  /* 0x00000002ff047887 */ /* 0x000fe40008000000 */
[----:B------:R-:W-:Y:S02]  /*1170*/  USEL UR8, URZ, 0x1, UP2 ;  /* 0x00000001ff087887 */ /* 0x000fe40009000000 */
[----:B------:R-:W-:-:S02]  /*1180*/  UISETP.NE.AND UP2, UPT, UR59, URZ, UPT ;  /* 0x000000ff3b00728c */ /* 0x000fc4000bf45270 */
[----:B------:R-:W-:Y:S02]  /*1190*/  USEL UR5, URZ, 0x4, UP1 ;  /* 0x00000004ff057887 */ /* 0x000fe40008800000 */
[----:B------:R-:W-:Y:S02]  /*11a0*/  UISETP.NE.AND UP0, UPT, UR59, 0x1, UPT ;  /* 0x000000013b00788c */ /* 0x000fe4000bf05270 */
[----:B------:R-:W-:Y:S02]  /*11b0*/  USEL UR6, URZ, 0x8, UP1 ;  /* 0x00000008ff067887 */ /* 0x000fe40008800000 */
[----:B------:R-:W-:Y:S02]  /*11c0*/  USEL UR7, UR5, 0x4, UP2 ;  /* 0x0000000405077887 */ /* 0x000fe40009000000 */
[----:B------:R-:W-:Y:S02]  /*11d0*/  USEL UR4, UR4, 0x2, UP0 ;  /* 0x0000000204047887 */ /* 0x000fe40008000000 */
[----:B------:R-:W-:-:S02]  /*11e0*/  USEL UR5, UR6, 0x8, UP0 ;  /* 0x0000000806057887 */ /* 0x000fc40008000000 */
[----:B------:R-:W-:-:S04]  /*11f0*/  UIADD3 UR4, UPT, UPT, UR4, UR7, UR8 ;  /* 0x0000000704047290 */ /* 0x000fc8000fffe008 */
[----:B------:R-:W-:-:S06]  /*1200*/  UIADD3 UR4, UPT, UPT, UR4, UR5, URZ ;  /* 0x0000000504047290 */ /* 0x000fcc000fffe0ff */
[----:B------:R-:W-:-:S07]  /*1210*/  MOV R2, UR4 ;  /* 0x0000000400027c02 */ /* 0x000fce0008000f00 */
.L_x_17:
[----:B------:R-:W1:Y:S01]  /*1220*/  S2UR UR36, SR_CTAID.Z ;  /* 0x00000000002479c3 */ /* 0x000e620000002700 */
[----:B------:R-:W-:Y:S01]  /*1230*/  UISETP.GE.AND UP0, UPT, UR21, 0x1, UPT ;  /* 0x000000011500788c */ /* 0x000fe2000bf06270 */
[----:B------:R-:W-:-:S08]  /*1240*/  UMOV UR33, 0x3 ;  /* 0x0000000300217882 */ /* 0x000fd00000000000 */
[----:B------:R-:W-:Y:S05]  /*1250*/  BRA.U !UP0, `(.L_x_18) ;  /* 0x0000000108d47547 */ /* 0x000fea000b800000 */
[----:B------:R-:W2:Y:S01]  /*1260*/  LDCU.128 UR12, c[0x0][0xb10] ;  /* 0x00016200ff0c77ac */ /* 0x000ea20008000c00 */
[----:B------:R-:W3:Y:S01]  /*1270*/  LDCU UR6, c[0x0][0x370] ;  /* 0x00006e00ff0677ac */ /* 0x000ee20008000800 */
[----:B------:R-:W4:Y:S01]  /*1280*/  LDCU UR5, c[0x0][0x374] ;  /* 0x00006e80ff0577ac */ /* 0x000f220008000800 */
[----:B------:R-:W1:Y:S01]  /*1290*/  LDCU UR28, c[0x0][0xb0c] ;  /* 0x00016180ff1c77ac */ /* 0x000e620008000800 */
[----:B------:R-:W1:Y:S01]  /*12a0*/  LDCU UR4, c[0x0][0xb20] ;  /* 0x00016400ff0477ac */ /* 0x000e620008000800 */
[----:B------:R-:W1:Y:S01]  /*12b0*/  LDCU.64 UR8, c[0x0][0xb28] ;  /* 0x00016500ff0877ac */ /* 0x000e620008000a00 */
[----:B--2---:R-:W-:Y:S02]  /*12c0*/  UISETP.NE.AND UP0, UPT, UR14, 0x1, UPT ;  /* 0x000000010e00788c */ /* 0x004fe4000bf05270 */
[----:B----4-:R-:W-:Y:S02]  /*12d0*/  UIMAD.WIDE.U32 UR10, UR5, UR15, URZ ;  /* 0x0000000f050a72a5 */ /* 0x010fe4000f8e00ff */
[----:B---3--:R-:W-:-:S02]  /*12e0*/  UIMAD.WIDE.U32 UR22, UR6, UR12, URZ ;  /* 0x0000000c061672a5 */ /* 0x008fc4000f8e00ff */
[----:B-1----:R-:W-:Y:S02]  /*12f0*/  UISETP.NE.AND UP1, UPT, UR28, 0x1, UPT ;  /* 0x000000011c00788c */ /* 0x002fe4000bf25270 */
[----:B------:R-:W-:Y:S01]  /*1300*/  UISETP.NE.AND UP2, UPT, UR21, 0x1, UPT ;  /* 0x000000011500788c */ /* 0x000fe2000bf45270 */
[----:B------:R-:W-:Y:S02]  /*1310*/  UMOV UR10, UR11 ;  /* 0x0000000b000a7c82 */ /* 0x000fe40008000000 */
[----:B------:R-:W-:Y:S01]  /*1320*/  UMOV UR22, UR23 ;  /* 0x0000001700167c82 */ /* 0x000fe20008000000 */
[----:B------:R-:W-:Y:S02]  /*1330*/  @UP0 USHF.R.U32.HI UR5, URZ, UR4, UR10 ;  /* 0x00000004ff050299 */ /* 0x000fe4000801160a */
[----:B------:R-:W-:Y:S02]  /*1340*/  UIMAD.WIDE.U32 UR24, UR20, UR15, URZ ;  /* 0x0000000f141872a5 */ /* 0x000fe4000f8e00ff */
[----:B------:R-:W-:-:S02]  /*1350*/  UIMAD.WIDE.U32 UR10, UR5, UR8, URZ ;  /* 0x00000008050a72a5 */ /* 0x000fc4000f8e00ff */
[----:B------:R-:W-:Y:S02]  /*1360*/  @UP1 USHF.R.U32.HI UR6, URZ, UR13, UR22 ;  /* 0x0000000dff061299 */ /* 0x000fe40008011616 */
[----:B------:R-:W-:Y:S02]  /*1370*/  UIMAD.WIDE.U32 UR18, UR16, UR12, URZ ;  /* 0x0000000c101272a5 */ /* 0x000fe4000f8e00ff */
[----:B------:R-:W-:Y:S01]  /*1380*/  UIMAD.WIDE.U32 UR22, UR6, UR8, URZ ;  /* 0x00000008061672a5 */ /* 0x000fe2000f8e00ff */
[----:B------:R-:W-:Y:S01]  /*1390*/  UMOV UR24, UR25 ;  /* 0x0000001900187c82 */ /* 0x000fe20008000000 */
[----:B------:R-:W-:Y:S01]  /*13a0*/  UMOV UR10, UR11 ;  /* 0x0000000b000a7c82 */ /* 0x000fe20008000000 */
[----:B------:R-:W-:Y:S02]  /*13b0*/  USHF.R.U32.HI UR24, URZ, UR4, UR24 ;  /* 0x00000004ff187299 */ /* 0x000fe40008011618 */
[----:B------:R-:W-:Y:S02]  /*13c0*/  @UP2 USHF.R.U32.HI UR5, URZ, UR9, UR10 ;  /* 0x00000009ff052299 */ /* 0x000fe4000801160a */
[----:B------:R-:W-:Y:S01]  /*13d0*/  UMOV UR7, UR23 ;  /* 0x0000001700077c82 */ /* 0x000fe20008000000 */
[----:B------:R-:W-:Y:S01]  /*13e0*/  UMOV UR18, UR19 ;  /* 0x0000001300127c82 */ /* 0x000fe20008000000 */
[----:B------:R-:W-:-:S02]  /*13f0*/  @UP2 USHF.R.U32.HI UR6, URZ, UR9, UR7 ;  /* 0x00000009ff062299 */ /* 0x000fc40008011607 */
[----:B------:R-:W-:Y:S02]  /*1400*/  USHF.R.U32.HI UR18, URZ, UR13, UR18 ;  /* 0x0000000dff127299 */ /* 0x000fe40008011612 */
[----:B------:R-:W-:Y:S02]  /*1410*/  USEL UR4, UR20, UR24, !UP0 ;  /* 0x0000001814047287 */ /* 0x000fe4000c000000 */
[----:B------:R-:W-:Y:S02]  /*1420*/  UIMAD UR7, UR5, UR21, URZ ;  /* 0x00000015050772a4 */ /* 0x000fe4000f8e02ff */
[----:B------:R-:W-:Y:S02]  /*1430*/  USEL UR5, UR16, UR18, !UP1 ;  /* 0x0000001210057287 */ /* 0x000fe4000c800000 */
[----:B------:R-:W-:Y:S02]  /*1440*/  UIMAD UR12, UR6, UR21, URZ ;  /* 0x00000015060c72a4 */ /* 0x000fe4000f8e02ff */
[----:B------:R-:W-:-:S02]  /*1450*/  UISETP.GE.AND UP0, UPT, UR4, UR7, UPT ;  /* 0x000000070400728c */ /* 0x000fc4000bf06270 */
[----:B------:R-:W-:Y:S02]  /*1460*/  UIMAD.WIDE.U32 UR10, UR4, UR8, URZ ;  /* 0x00000008040a72a5 */ /* 0x000fe4000f8e00ff */
[----:B------:R-:W-:Y:S02]  /*1470*/  UISETP.GE.OR UP0, UPT, UR5, UR12, UP0 ;  /* 0x0000000c0500728c */ /* 0x000fe40008706670 */
[----:B------:R-:W-:Y:S02]  /*1480*/  UIMAD.WIDE.U32 UR12, UR5, UR8, URZ ;  /* 0x00000008050c72a5 */ /* 0x000fe4000f8e00ff */
[----:B------:R-:W-:Y:S01]  /*1490*/  UIADD3 UR10, UPT, UPT, -UR4, URZ, URZ ;  /* 0x000000ff040a7290 */ /* 0x000fe2000fffe1ff */
[----:B------:R-:W-:Y:S01]  /*14a0*/  UMOV UR8, UR11 ;  /* 0x0000000b00087c82 */ /* 0x000fe20008000000 */
[----:B------:R-:W-:Y:S02]  /*14b0*/  UIADD3 UR11, UPT, UPT, -UR5, URZ, URZ ;  /* 0x000000ff050b7290 */ /* 0x000fe4000fffe1ff */
[----:B------:R-:W-:-:S03]  /*14c0*/  USHF.R.U32.HI UR8, URZ, UR9, UR8 ;  /* 0x00000009ff087299 */ /* 0x000fc60008011608 */
[----:B------:R-:W-:Y:S01]  /*14d0*/  @!UP0 UMOV UR7, UR13 ;  /* 0x0000000d00078c82 */ /* 0x000fe20008000000 */
[----:B------:R-:W-:Y:S02]  /*14e0*/  UIMAD UR20, UR14, UR10, UR20 ;  /* 0x0000000a0e1472a4 */ /* 0x000fe4000f8e0214 */
[----:B------:R-:W-:Y:S02]  /*14f0*/  USEL UR8, UR4, UR8, !UP2 ;  /* 0x0000000804087287 */ /* 0x000fe4000d000000 */
[----:B------:R-:W-:Y:S02]  /*1500*/  @!UP0 USHF.R.U32.HI UR7, URZ, UR9, UR7 ;  /* 0x00000009ff078299 */ /* 0x000fe40008011607 */
[----:B------:R-:W-:Y:S02]  /*1510*/  UIADD3 UR9, UPT, UPT, -UR8, URZ, URZ ;  /* 0x000000ff08097290 */ /* 0x000fe4000fffe1ff */
[----:B------:R-:W-:Y:S02]  /*1520*/  @!UP0 USEL UR7, UR5, UR7, !UP2 ;  /* 0x0000000705078287 */ /* 0x000fe4000d000000 */
[----:B------:R-:W-:-:S02]  /*1530*/  UIMAD UR9, UR21, UR9, UR4 ;  /* 0x00000009150972a4 */ /* 0x000fc4000f8e0204 */
[----:B------:R-:W-:Y:S02]  /*1540*/  @!UP0 UIADD3 UR8, UPT, UPT, UR8, -UR7, URZ ;  /* 0x8000000708088290 */ /* 0x000fe4000fffe0ff */
[----:B------:R-:W-:Y:S02]  /*1550*/  @!UP0 UIMAD UR6, UR9, UR6, UR7 ;  /* 0x00000006090682a4 */ /* 0x000fe4000f8e0207 */
[----:B------:R-:W-:Y:S02]  /*1560*/  @!UP0 UIMAD UR4, UR8, UR21, UR5 ;  /* 0x00000015080482a4 */ /* 0x000fe4000f8e0205 */
[----:B------:R-:W-:Y:S02]  /*1570*/  UIMAD UR16, UR28, UR11, UR16 ;  /* 0x0000000b1c1072a4 */ /* 0x000fe4000f8e0210 */
[----:B------:R-:W-:Y:S01]  /*1580*/  UIMAD UR20, UR4, UR14, UR20 ;  /* 0x0000000e041472a4 */ /* 0x000fe2000f8e0214 */
[----:B------:R-:W-:Y:S02]  /*1590*/  @!UP0 UMOV UR5, UR6 ;  /* 0x0000000600058c82 */ /* 0x000fe40008000000 */
[----:B------:R-:W-:-:S12]  /*15a0*/  UIMAD UR16, UR5, UR28, UR16 ;  /* 0x0000001c051072a4 */ /* 0x000fd8000f8e0210 */
.L_x_18:
[----:B------:R-:W-:Y:S02]  /*15b0*/  UISETP.NE.AND UP1, UPT, UR29, 0x1, UPT ;  /* 0x000000011d00788c */ /* 0x000fe4000bf25270 */
[----:B------:R-:W-:Y:S02]  /*15c0*/  ULOP3.LUT UR27, UR27, 0xffff, URZ, 0xc0, !UPT ;  /* 0x0000ffff1b1b7892 */ /* 0x000fe4000f8ec0ff */
[----:B------:R-:W-:Y:S02]  /*15d0*/  ULOP3.LUT UR26, UR26, 0xffff, URZ, 0xc0, !UPT ;  /* 0x0000ffff1a1a7892 */ /* 0x000fe4000f8ec0ff */
[----:B------:R-:W-:Y:S02]  /*15e0*/  UISETP.NE.AND UP0, UPT, UR17, 0x2, UPT ;  /* 0x000000021100788c */ /* 0x000fe4000bf05270 */
[----:B------:R-:W-:Y:S02]  /*15f0*/  ULOP3.LUT UR31, UR31, 0x800, URZ, 0xc0, !UPT ;  /* 0x000008001f1f7892 */ /* 0x000fe4000f8ec0ff */
[----:B------:R-:W-:-:S02]  /*1600*/  ULOP3.LUT UR30, UR30, 0x2000, URZ, 0xc0, !UPT ;  /* 0x000020001e1e7892 */ /* 0x000fc4000f8ec0ff */
[----:B------:R-:W-:Y:S02]  /*1610*/  USHF.L.U32 UR27, UR34, UR27, URZ ;  /* 0x0000001b221b7299 */ /* 0x000fe400080006ff */
[----:B------:R-:W-:Y:S01]  /*1620*/  USHF.L.U32 UR26, UR33, UR26, URZ ;  /* 0x0000001a211a7299 */ /* 0x000fe200080006ff */
[----:B------:R-:W-:Y:S11]  /*1630*/  BRA.U UP1, `(.L_x_19) ;  /* 0x0000000101447547 */ /* 0x000ff6000b800000 */
[----:B------:R-:W2:Y:S01]  /*1640*/  LDCU.128 UR8, c[0x0][0xb10] ;  /* 0x00016200ff0877ac */ /* 0x000ea20008000c00 */
[----:B------:R-:W3:Y:S01]  /*1650*/  LDCU UR12, c[0x0][0xb0c] ;  /* 0x00016180ff0c77ac */ /* 0x000ee20008000800 */
[----:B------:R-:W4:Y:S01]  /*1660*/  LDCU UR13, c[0x0][0xb20] ;  /* 0x00016400ff0d77ac */ /* 0x000f220008000800 */
[----:B--2---:R-:W-:Y:S02]  /*1670*/  UIMAD.WIDE.U32 UR6, UR16, UR8, URZ ;  /* 0x00000008100672a5 */ /* 0x004fe4000f8e00ff */
[----:B------:R-:W-:Y:S02]  /*1680*/  UIMAD.WIDE.U32 UR4, UR20, UR11, URZ ;  /* 0x0000000b140472a5 */ /* 0x000fe4000f8e00ff */
[----:B---3--:R-:W-:Y:S02]  /*1690*/  UISETP.NE.AND UP2, UPT, UR12, 0x1, UPT ;  /* 0x000000010c00788c */ /* 0x008fe4000bf45270 */
[----:B------:R-:W-:Y:S01]  /*16a0*/  UISETP.NE.AND UP1, UPT, UR10, 0x1, UPT ;  /* 0x000000010a00788c */ /* 0x000fe2000bf25270 */
[----:B------:R-:W-:-:S02]  /*16b0*/  UMOV UR6, UR7 ;  /* 0x0000000700067c82 */ /* 0x000fc40008000000 */
[----:B------:R-:W-:Y:S01]  /*16c0*/  UMOV UR4, UR5 ;  /* 0x0000000500047c82 */ /* 0x000fe20008000000 */
[----:B------:R-:W-:Y:S02]  /*16d0*/  USHF.R.U32.HI UR6, URZ, UR9, UR6 ;  /* 0x00000009ff067299 */ /* 0x000fe40008011606 */
[----:B----4-:R-:W-:Y:S02]  /*16e0*/  USHF.R.U32.HI UR4, URZ, UR13, UR4 ;  /* 0x0000000dff047299 */ /* 0x010fe40008011604 */
[----:B------:R-:W-:Y:S02]  /*16f0*/  USEL UR5, UR16, UR6, !UP2 ;  /* 0x0000000610057287 */ /* 0x000fe4000d000000 */
[----:B------:R-:W-:-:S04]  /*1700*/  USEL UR4, UR20, UR4, !UP1 ;  /* 0x0000000414047287 */ /* 0x000fc8000c800000 */
[----:B------:R-:W-:Y:S02]  /*1710*/  UIADD3 UR6, UPT, UPT, UR5, -UR4, URZ ;  /* 0x8000000405067290 */ /* 0x000fe4000fffe0ff */
[----:B------:R-:W-:Y:S02]  /*1720*/  UIADD3 UR4, UPT, UPT, -UR5, UR4, URZ ;  /* 0x0000000405047290 */ /* 0x000fe4000fffe1ff */
[----:B------:R-:W-:Y:S02]  /*1730*/  UIMAD UR20, UR6, UR10, UR20 ;  /* 0x0000000a061472a4 */ /* 0x000fe4000f8e0214 */
[----:B------:R-:W-:-:S12]  /*1740*/  UIMAD UR16, UR4, UR12, UR16 ;  /* 0x0000000c041072a4 */ /* 0x000fd8000f8e0210 */
.L_x_19:
[----:B------:R-:W-:Y:S05]  /*1750*/  BRA.U !UP5, `(.L_x_20) ;  /* 0x000000010d0c7547 */ /* 0x000fea000b800000 */
[----:B------:R-:W-:Y:S01]  /*1760*/  UCGABAR_WAIT ;  /* 0x0000000000007dc7 */ /* 0x000fe20008000000 */
[----:B------:R-:W-:Y:S01]  /*1770*/  CCTL.IVALL ;  /* 0x00000000ff00798f */ /* 0x000fe20002000000 */
[----:B------:R-:W-:Y:S05]  /*1780*/  BRA `(.L_x_21) ;  /* 0x0000000000047947 */ /* 0x000fea0003800000 */
.L_x_20:
[----:B------:R-:W-:Y:S06]  /*1790*/  BAR.SYNC.DEFER_BLOCKING 0x0 ;  /* 0x0000000000007b1d */ /* 0x000fec0000010000 */
.L_x_21:
[----:B------:R-:W-:Y:S05]  /*17a0*/  BRA.U UP0, `(.L_x_22) ;  /* 0x0000001100ec7547 */ /* 0x000fea000b800000 */
[----:B------:R-:W2:Y:S01]  /*17b0*/  LDCU UR7, c[0x0][0x38c] ;  /* 0x00007180ff0777ac */ /* 0x000ea20008000800 */
[----:B------:R-:W3:Y:S01]  /*17c0*/  S2UR UR8, SR_CgaCtaId ;  /* 0x00000000000879c3 */ /* 0x000ee20000008800 */
[----:B------:R-:W-:Y:S01]  /*17d0*/  PLOP3.LUT P1, PT, PT, PT, UP3, 0x80, 0x8 ;  /* 0x000000000008781c */ /* 0x000fe20003f2f038 */
[----:B------:R-:W-:Y:S01]  /*17e0*/  IMAD.MOV.U32 R12, RZ, RZ, 0x1 ;  /* 0x00000001ff0c7424 */ /* 0x000fe200078e00ff */
[----:B------:R-:W-:Y:S01]  /*17f0*/  UMOV UR21, 0x400 ;  /* 0x0000040000157882 */ /* 0x000fe20000000000 */
[----:B------:R-:W-:Y:S01]  /*1800*/  USHF.L.U32 UR5, UR32, 0x5, URZ ;  /* 0x0000000520057899 */ /* 0x000fe200080006ff */
[----:B------:R-:W-:Y:S01]  /*1810*/  ISETP.EQ.OR P2, PT, R0, RZ, P3 ;  /* 0x000000ff0000720c */ /* 0x000fe20001f42670 */
[----:B------:R-:W-:Y:S01]  /*1820*/  UISETP.NE.AND UP1, UPT, UR17, URZ, UPT ;  /* 0x000000ff1100728c */ /* 0x000fe2000bf25270 */
[----:B------:R-:W-:Y:S02]  /*1830*/  PLOP3.LUT P1, PT, P1, PT, PT, 0x8, 0x80 ;  /* 0x000000000080781c */ /* 0x000fe40000f2e170 */
[----:B------:R-:W-:Y:S01]  /*1840*/  CS2R R10, SRZ ;  /* 0x00000000000a7805 */ /* 0x000fe2000001ff00 */
[----:B------:R-:W-:Y:S01]  /*1850*/  IMAD.MOV.U32 R9, RZ, RZ, RZ ;  /* 0x000000ffff097224 */ /* 0x000fe200078e00ff */
[----:B------:R-:W4:Y:S01]  /*1860*/  LDCU UR43, c[0x0][0x370] ;  /* 0x00006e00ff2b77ac */ /* 0x000f220008000800 */
[----:B------:R-:W-:Y:S01]  /*1870*/  IMAD.MOV.U32 R8, RZ, RZ, 0x1 ;  /* 0x00000001ff087424 */ /* 0x000fe200078e00ff */
[----:B------:R-:W1:Y:S01]  /*1880*/  LDCU.64 UR28, c[0x0][0x348] ;  /* 0x00006900ff1c77ac */ /* 0x000e620008000a00 */
[----:B--2---:R-:W-:-:S02]  /*1890*/  UIADD3 UR6, UPT, UPT, UR7, 0x3f, URZ ;  /* 0x0000003f07067890 */ /* 0x004fc4000fffe0ff */
[----:B------:R-:W-:Y:S02]  /*18a0*/  UIADD3 UR49, UPT, UPT, UR7, 0x7e, URZ ;  /* 0x0000007e07317890 */ /* 0x000fe4000fffe0ff */
[----:B------:R-:W-:Y:S02]  /*18b0*/  USHF.R.S32.HI UR4, URZ, 0x1f, UR6 ;  /* 0x0000001fff047899 */ /* 0x000fe40008011406 */
[----:B---3--:R-:W-:Y:S02]  /*18c0*/  ULEA UR21, UR8, UR21, 0x18 ;  /* 0x0000001508157291 */ /* 0x008fe4000f8ec0ff */
[----:B------:R-:W-:Y:S02]  /*18d0*/  ULEA.HI UR4, UR4, UR6, URZ, 0x6 ;  /* 0x0000000604047291 */ /* 0x000fe4000f8f30ff */
[----:B------:R-:W-:Y:S02]  /*18e0*/  UIADD3 UR6, UPT, UPT, UR7, -0x1, URZ ;  /* 0xffffffff07067890 */ /* 0x000fe4000fffe0ff */
[----:B------:R-:W-:-:S02]  /*18f0*/  USHF.R.S32.HI UR45, URZ, 0x6, UR4 ;  /* 0x00000006ff2d7899 */ /* 0x000fc40008011404 */
[----:B------:R-:W-:Y:S02]  /*1900*/  UISETP.GE.U32.AND UP2, UPT, UR6, -0x7f, UPT ;  /* 0xffffff810600788c */ /* 0x000fe4000bf46070 */
[----:B------:R-:W-:Y:S01]  /*1910*/  UISETP.LT.U32.AND UP0, UPT, UR45, 0x5, UPT ;  /* 0x000000052d00788c */ /* 0x000fe2000bf01070 */
[----:B------:R-:W2:Y:S03]  /*1920*/  LDCU UR41, c[0x0][0x374] ;  /* 0x00006e80ff2977ac */ /* 0x000ea60008000800 */
[----:B------:R-:W-:Y:S02]  /*1930*/  USEL UR44, UR45, 0x5, UP0 ;  /* 0x000000052d2c7887 */ /* 0x000fe40008000000 */
[----:B------:R-:W-:Y:S02]  /*1940*/  ULOP3.LUT UR46, UR5, 0x20, URZ, 0xe2, !UPT ;  /* 0x00000020052e7892 */ /* 0x000fe4000f8ee2ff */
[----:B------:R-:W-:-:S02]  /*1950*/  UIADD3 UR24, UPT, UPT, UR44, -0x1, URZ ;  /* 0xffffffff2c187890 */ /* 0x000fc4000fffe0ff */
[----:B------:R-:W-:Y:S02]  /*1960*/  @UP2 UIADD3 UR24, UPT, UPT, UR44, URZ, URZ ;  /* 0x000000ff2c182290 */ /* 0x000fe4000fffe0ff */
[----:B------:R-:W-:Y:S02]  /*1970*/  USEL UR25, UR48, 0x2, UP1 ;  /* 0x0000000230197887 */ /* 0x000fe40008800000 */
[----:B------:R-:W-:Y:S02]  /*1980*/  UIADD3 UR38, UPT, UPT, UR21, 0x6400, UR31 ;  /* 0x0000640015267890 */ /* 0x000fe4000fffe01f */
[----:B------:R-:W-:Y:S02]  /*1990*/  UIADD3 UR37, UPT, UPT, UR21, 0xb400, UR30 ;  /* 0x0000b40015257890 */ /* 0x000fe4000fffe01e */
[----:B------:R-:W-:Y:S02]  /*19a0*/  UIADD3 UR47, UPT, UPT, UR45, -UR44, URZ ;  /* 0x8000002c2d2f7290 */ /* 0x000fe4000fffe0ff */
[----:B------:R-:W-:Y:S01]  /*19b0*/  UIADD3 UR24, UPT, UPT, UR24, 0x1, URZ ;  /* 0x0000000118187890 */ /* 0x000fe2000fffe0ff */
[----:B-12-4-:R-:W-:-:S11]  /*19c0*/  UMOV UR7, URZ ;  /* 0x000000ff00077c82 */ /* 0x016fd60008000000 */
.L_x_42:
[----:B-1----:R-:W1:Y:S02]  /*19d0*/  S2UR UR4, SR_CgaCtaId ;  /* 0x00000000000479c3 */ /* 0x002e640000008800 */
[----:B-1----:R-:W-:-:S09]  /*19e0*/  UISETP.NE.AND UP0, UPT, UR4, URZ, UPT ;  /* 0x000000ff0400728c */ /* 0x002fd2000bf05270 */
[----:B------:R-:W-:Y:S05]  /*19f0*/  BRA.U UP0, `(.L_x_23) ;  /* 0x0000000100287547 */ /* 0x000fea000b800000 */
[----:B------:R-:W-:Y:S02]  /*1a00*/  LEA R0, R9, UR21, 0x3 ;  /* 0x0000001509007c11 */ /* 0x000fe4000f8e18ff */
[----:B------:R-:W-:-:S04]  /*1a10*/  SHF.L.U32 R3, R8, 0x1f, RZ ;  /* 0x0000001f08037819 */ /* 0x000fc800000006ff */
[----:B------:R-:W1:Y:S02]  /*1a20*/  SYNCS.PHASECHK.TRANS64.TRYWAIT P0, [R0+URZ+0x110], R3 ;  /* 0x00011003000075a7 */ /* 0x000e6400080011ff */
[----:B-1----:R-:W-:Y:S05]  /*1a30*/  @!P0 BRA `(.L_x_24) ;  /* 0x0000007c00808947 */ /* 0x002fea0003800000 */
.L_x_133:
[----:B------:R2:W-:Y:S01]  /*1a40*/  SYNCS.ARRIVE.TRANS64.A1T0 RZ, [R0+URZ+0x100], RZ ;  /* 0x000100ff00ff79a7 */ /* 0x0005e200081000ff */
[----:B------:R-:W-:-:S05]  /*1a50*/  VIADD R9, R9, 0x1 ;  /* 0x0000000109097836 */ /* 0x000fca0000000000 */
[----:B------:R-:W-:-:S04]  /*1a60*/  ISETP.NE.AND P0, PT, R9, 0x2, PT ;  /* 0x000000020900780c */ /* 0x000fc80003f05270 */
[----:B-1----:R-:W-:Y:S02]  /*1a70*/  SEL R3, RZ, 0x1, P0 ;  /* 0x00000001ff037807 */ /* 0x002fe40000000000 */
[----:B------:R-:W-:Y:S02]  /*1a80*/  SEL R9, R9, RZ, P0 ;  /* 0x000000ff09097207 */ /* 0x000fe40000000000 */
[----:B------:R-:W-:-:S07]  /*1a90*/  LOP3.LUT R8, R8, R3, RZ, 0x3c, !PT ;  /* 0x0000000308087212 */ /* 0x000fce00078e3cff */
.L_x_23:
[----:B------:R-:W-:Y:S01]  /*1aa0*/  ULEA UR4, UR7, UR21, 0x3 ;  /* 0x0000001507047291 */ /* 0x000fe2000f8e18ff */
[----:B--2---:R-:W-:Y:S01]  /*1ab0*/  SHF.L.U32 R0, R12, 0x1f, RZ ;  /* 0x0000001f0c007819 */ /* 0x004fe200000006ff */
[----:B------:R-:W-:Y:S02]  /*1ac0*/  UISETP.GE.U32.AND UP0, UPT, UR49, 0x7f, UPT ;  /* 0x0000007f3100788c */ /* 0x000fe4000bf06070 */
[----:B------:R-:W-:Y:S02]  /*1ad0*/  ULEA UR11, UR20, UR50, 0x1 ;  /* 0x00000032140b7291 */ /* 0x000fe4000f8e08ff */
[----:B------:R-:W-:Y:S02]  /*1ae0*/  ULEA UR35, UR16, UR46, 0x6 ;  /* 0x0000002e10237291 */ /* 0x000fe4000f8e30ff */
[----:B------:R-:W-:Y:S01]  /*1af0*/  USHF.L.U32 UR11, UR11, 0x7, URZ ;  /* 0x000000070b0b7899 */ /* 0x000fe200080006ff */
[----:B------:R1:W2:Y:S01]  /*1b00*/  SYNCS.PHASECHK.TRANS64.TRYWAIT P0, [UR4+0x28], R0 ;  /* 0x00002800ff0075a7 */ /* 0x0002a20008001104 */
[----:B------:R-:W-:Y:S01]  /*1b10*/  UMOV UR6, URZ ;  /* 0x000000ff00067c82 */ /* 0x000fe20008000000 */
[----:B------:R-:W-:Y:S09]  /*1b20*/  BRA.U !UP0, `(.L_x_25) ;  /* 0x0000000108c07547 */ /* 0x000ff2000b800000 */
[----:B------:R-:W-:Y:S01]  /*1b30*/  UMOV UR13, URZ ;  /* 0x000000ff000d7c82 */ /* 0x000fe20008000000 */
[----:B------:R-:W-:-:S05]  /*1b40*/  UMOV UR4, UR7 ;  /* 0x0000000700047c82 */ /* 0x000fca0008000000 */
.L_x_31:
[----:B------:R-:W-:Y:S01]  /*1b50*/  ULEA UR33, UR4, UR21, 0x3 ;  /* 0x0000001504217291 */ /* 0x000fe2000f8e18ff */
[----:B--2---:R-:W-:Y:S01]  /*1b60*/  @!P3 MOV R2, 0x5000 ;  /* 0x000050000002b802 */ /* 0x004fe20000000f00 */
[----:B--2-4-:R-:W-:Y:S10]  /*1b70*/  @P0 BRA `(.L_x_26) ;  /* 0x00000000000c0947 */ /* 0x014ff40003800000 */
[----:B------:R-:W-:-:S04]  /*1b80*/  SHF.L.U32 R3, R12, 0x1f, RZ ;  /* 0x0000001f0c037819 */ /* 0x000fc800000006ff */
[----:B------:R-:W2:Y:S02]  /*1b90*/  SYNCS.PHASECHK.TRANS64.TRYWAIT P0, [UR33+0x28], R3 ;  /* 0x00002803ff0075a7 */ /* 0x000ea40008001121 */
[----:B--2---:R-:W-:Y:S05]  /*1ba0*/  @!P0 BRA `(.L_x_27) ;  /* 0x0000007c00388947 */ /* 0x004fea0003800000 */
.L_x_26:
[----:B------:R2:W-:Y:S01]  /*1bb0*/  @!P3 SYNCS.ARRIVE.TRANS64 RZ, [UR33], R2 ;  /* 0x00000002ffffb9a7 */ /* 0x0005e20008000021 */
[----:B------:R-:W-:-:S04]  /*1bc0*/  ULOP3.LUT UR5, UR25, 0x2, URZ, 0xfc, !UPT ;  /* 0x0000000219057892 */ /* 0x000fc8000f8efcff */
[----:B------:R-:W-:-:S09]  /*1bd0*/  UISETP.NE.AND UP0, UPT, UR5, 0x2, UPT ;  /* 0x000000020500788c */ /* 0x000fd2000bf05270 */
[----:B------:R-:W-:Y:S05]  /*1be0*/  BRA.U UP0, `(.L_x_28) ;  /* 0x0000000100047547 */ /* 0x000fea000b800000 */
[----:B------:R-:W-:Y:S05]  /*1bf0*/  BPT.TRAP 0x1 ;  /* 0x000000040000795c */ /* 0x000fea0000300000 */
.L_x_28:
[----:B------:R-:W-:Y:S04]  /*1c00*/  BSSY.RECONVERGENT B0, `(.L_x_29) ;  /* 0x0000003000007945 */ /* 0x000fe80003800200 */
[----:B------:R-:W-:Y:S05]  /*1c10*/  @P2 BRA `(.L_x_30) ;  /* 0x0000000000042947 */ /* 0x000fea0003800000 */
[----:B------:R-:W-:Y:S05]  /*1c20*/  BPT.TRAP 0x1 ;  /* 0x000000040000795c */ /* 0x000fea0000300000 */
.L_x_30:
[----:B------:R-:W-:Y:S05]  /*1c30*/  BSYNC.RECONVERGENT B0 ;  /* 0x0000000000007941 */ /* 0x000fea0003800200 */
.L_x_29:
[----:B------:R-:W-:Y:S02]  /*1c40*/  UIADD3 UR5, UPT, UPT, UR4, 0x1, URZ ;  /* 0x0000000104057890 */ /* 0x000fe4000fffe0ff */
[----:B------:R-:W-:Y:S02]  /*1c50*/  ULEA UR32, UR4, UR31, 0xc ;  /* 0x0000001f04207291 */ /* 0x000fe4000f8e60ff */
[----:B------:R-:W-:Y:S02]  /*1c60*/  UISETP.NE.AND UP0, UPT, UR5, 0x5, UPT ;  /* 0x000000050500788c */ /* 0x000fe4000bf05270 */
[----:B------:R-:W-:Y:S02]  /*1c70*/  ULEA UR8, UR4, UR30, 0xe ;  /* 0x0000001e04087291 */ /* 0x000fe4000f8e70ff */
[----:B------:R-:W-:Y:S02]  /*1c80*/  USEL UR6, URZ, 0x1, UP0 ;  /* 0x00000001ff067887 */ /* 0x000fe40008000000 */
[----:B------:R-:W-:-:S02]  /*1c90*/  USEL UR7, UR5, URZ, UP0 ;  /* 0x000000ff05077287 */ /* 0x000fc40008000000 */
[----:B------:R-:W-:Y:S02]  /*1ca0*/  UIADD3 UR4, UP0, UPT, UR28, 0x180, URZ ;  /* 0x000001801c047890 */ /* 0x000fe4000ff1e0ff */
[----:B------:R-:W-:Y:S01]  /*1cb0*/  ULEA UR5, UR7, UR21, 0x3 ;  /* 0x0000001507057291 */ /* 0x000fe2000f8e18ff */
[----:B------:R-:W-:Y:S01]  /*1cc0*/  LOP3.LUT R12, R12, UR6, RZ, 0x3c, !PT ;  /* 0x000000060c0c7c12 */ /* 0x000fe2000f8e3cff */
[----:B------:R-:W-:Y:S02]  /*1cd0*/  USHF.L.U32 UR34, UR13, 0x6, URZ ;  /* 0x000000060d227899 */ /* 0x000fe400080006ff */
[----:B------:R-:W-:Y:S01]  /*1ce0*/  UIADD3 UR13, UPT, UPT, UR13, 0x1, URZ ;  /* 0x000000010d0d7890 */ /* 0x000fe2000fffe0ff */
[----:B-1----:R-:W-:Y:S01]  /*1cf0*/  SHF.L.U32 R0, R12, 0x1f, RZ ;  /* 0x0000001f0c007819 */ /* 0x002fe200000006ff */
[----:B------:R-:W-:Y:S02]  /*1d00*/  UIADD3 UR14, UP1, UPT, UR28, 0x80, URZ ;  /* 0x000000801c0e7890 */ /* 0x000fe4000ff3e0ff */
[----:B------:R-:W-:Y:S01]  /*1d10*/  UIADD3 UR32, UPT, UPT, UR21, 0x6400, UR32 ;  /* 0x0000640015207890 */ /* 0x000fe2000fffe020 */
[----:B------:R3:W4:Y:S01]  /*1d20*/  SYNCS.PHASECHK.TRANS64.TRYWAIT P0, [UR5+0x28], R0 ;  /* 0x00002800ff0075a7 */ /* 0x0007220008001105 */
[----:B------:R-:W-:-:S02]  /*1d30*/  UIADD3.X UR5, UPT, UPT, URZ, UR29, URZ, UP0, !UPT ;  /* 0x0000001dff057290 */ /* 0x000fc400087fe4ff */
[----:B------:R-:W-:Y:S02]  /*1d40*/  UISETP.NE.AND UP0, UPT, UR13, UR24, UPT ;  /* 0x000000180d00728c */ /* 0x000fe4000bf05270 */
[----:B------:R-:W-:Y:S02]  /*1d50*/  UIADD3.X UR15, UPT, UPT, URZ, UR29, URZ, UP1, !UPT ;  /* 0x0000001dff0f7290 */ /* 0x000fe40008ffe4ff */
[----:B------:R-:W-:Y:S02]  /*1d60*/  UPRMT UR16, URZ, 0x5410, UR27 ;  /* 0x00005410ff107896 */ /* 0x000fe4000800001b */
[----:B------:R-:W-:Y:S02]  /*1d70*/  UIADD3 UR8, UPT, UPT, UR21, 0xb400, UR8 ;  /* 0x0000b40015087890 */ /* 0x000fe4000fffe008 */
[----:B------:R-:W-:Y:S01]  /*1d80*/  UPRMT UR6, URZ, 0x5410, UR26 ;  /* 0x00005410ff067896 */ /* 0x000fe2000800001a */
[----:B------:R-:W-:Y:S01]  /*1d90*/  UMOV UR18, 0x0 ;  /* 0x0000000000127882 */ /* 0x000fe20000000000 */
[----:B------:R-:W-:Y:S01]  /*1da0*/  UMOV UR19, 0x10000000 ;  /* 0x1000000000137882 */ /* 0x000fe20000000000 */
[----:B------:R-:W-:Y:S01]  /*1db0*/  UMOV UR12, UR36 ;  /* 0x00000024000c7c82 */ /* 0x000fe20008000000 */
[----:B------:R-:W-:Y:S01]  /*1dc0*/  UMOV UR9, UR33 ;  /* 0x0000002100097c82 */ /* 0x000fe20008000000 */
[----:B------:R-:W-:Y:S01]  /*1dd0*/  UMOV UR10, UR34 ;  /* 0x00000022000a7c82 */ /* 0x000fe20008000000 */
[----:B------:R-:W-:Y:S03]  /*1de0*/  UTMALDG.3D.MULTICAST [UR32], [UR14], UR16, desc[UR18] ;  /* 0x000012200e0073b4 */ /* 0x000fe60008011810 */
[----:B------:R1:W-:Y:S02]  /*1df0*/  UTMALDG.3D.MULTICAST [UR8], [UR4], UR6, desc[UR18] ;  /* 0x00001208040073b4 */ /* 0x0003e40008011806 */
[----:B-1----:R-:W-:Y:S01]  /*1e00*/  UMOV UR6, UR24 ;  /* 0x0000001800067c82 */ /* 0x002fe20008000000 */
[----:B------:R-:W-:Y:S01]  /*1e10*/  UMOV UR4, UR7 ;  /* 0x0000000700047c82 */ /* 0x000fe20008000000 */
[----:B---3--:R-:W-:Y:S05]  /*1e20*/  BRA.U UP0, `(.L_x_31) ;  /* 0xfffffffd00487547 */ /* 0x008fea000b83ffff */
.L_x_25:
[----:B------:R-:W-:Y:S01]  /*1e30*/  ULEA UR4, UR7, UR21, 0x3 ;  /* 0x0000001507047291 */ /* 0x000fe2000f8e18ff */
[----:B-1----:R-:W-:Y:S01]  /*1e40*/  SHF.L.U32 R0, R12, 0x1f, RZ ;  /* 0x0000001f0c007819 */ /* 0x002fe200000006ff */
[----:B------:R-:W-:Y:S01]  /*1e50*/  @!P1 SYNCS.ARRIVE.TRANS64.A1T0 RZ, [UR21+0x98], RZ ;  /* 0x000098ffffff99a7 */ /* 0x000fe20008100015 */
[----:B------:R-:W-:-:S06]  /*1e60*/  UISETP.GT.AND UP0, UPT, UR45, UR44, UPT ;  /* 0x0000002c2d00728c */ /* 0x000fcc000bf04270 */
[----:B--2-4-:R1:W2:Y:S03]  /*1e70*/  SYNCS.PHASECHK.TRANS64.TRYWAIT P0, [UR4+0x28], R0 ;  /* 0x00002800ff0075a7 */ /* 0x0142a60008001104 */
[----:B------:R-:W-:Y:S05]  /*1e80*/  BRA.U !UP0, `(.L_x_32) ;  /* 0x0000000108bc7547 */ /* 0x000fea000b800000 */
[----:B------:R-:W-:Y:S01]  /*1e90*/  UIADD3 UR13, UPT, UPT, UR47, UR6, URZ ;  /* 0x000000062f0d7290 */ /* 0x000fe2000fffe0ff */
[----:B------:R-:W-:-:S11]  /*1ea0*/  UMOV UR4, UR7 ;  /* 0x0000000700047c82 */ /* 0x000fd60008000000 */
.L_x_38:
[----:B------:R-:W-:Y:S01]  /*1eb0*/  ULEA UR17, UR4, UR21, 0x3 ;  /* 0x0000001504117291 */ /* 0x000fe2000f8e18ff */
[----:B--2---:R-:W-:Y:S01]  /*1ec0*/  @!P3 MOV R2, 0x5000 ;  /* 0x000050000002b802 */ /* 0x004fe20000000f00 */
[----:B--2-4-:R-:W-:Y:S10]  /*1ed0*/  @P0 BRA `(.L_x_33) ;  /* 0x00000000000c0947 */ /* 0x014ff40003800000 */
[----:B------:R-:W-:-:S04]  /*1ee0*/  SHF.L.U32 R3, R12, 0x1f, RZ ;  /* 0x0000001f0c037819 */ /* 0x000fc800000006ff */
[----:B------:R-:W2:Y:S02]  /*1ef0*/  SYNCS.PHASECHK.TRANS64.TRYWAIT P0, [UR17+0x28], R3 ;  /* 0x00002803ff0075a7 */ /* 0x000ea40008001111 */
[----:B--2---:R-:W-:Y:S05]  /*1f00*/  @!P0 BRA `(.L_x_34) ;  /* 0x0000007800788947 */ /* 0x004fea0003800000 */
.L_x_33:
[----:B------:R2:W-:Y:S01]  /*1f10*/  @!P3 SYNCS.ARRIVE.TRANS64 RZ, [UR17], R2 ;  /* 0x00000002ffffb9a7 */ /* 0x0005e20008000011 */
[----:B------:R-:W-:-:S04]  /*1f20*/  ULOP3.LUT UR5, UR25, 0x2, URZ, 0xfc, !UPT ;  /* 0x0000000219057892 */ /* 0x000fc8000f8efcff */
[----:B------:R-:W-:-:S09]  /*1f30*/  UISETP.NE.AND UP0, UPT, UR5, 0x2, UPT ;  /* 0x000000020500788c */ /* 0x000fd2000bf05270 */
[----:B------:R-:W-:Y:S05]  /*1f40*/  BRA.U UP0, `(.L_x_35) ;  /* 0x0000000100047547 */ /* 0x000fea000b800000 */
[----:B------:R-:W-:Y:S05]  /*1f50*/  BPT.TRAP 0x1 ;  /* 0x000000040000795c */ /* 0x000fea0000300000 */
.L_x_35:
[----:B------:R-:W-:Y:S04]  /*1f60*/  BSSY.RECONVERGENT B0, `(.L_x_36) ;  /* 0x0000003000007945 */ /* 0x000fe80003800200 */
[----:B------:R-:W-:Y:S05]  /*1f70*/  @P2 BRA `(.L_x_37) ;  /* 0x0000000000042947 */ /* 0x000fea0003800000 */
[----:B------:R-:W-:Y:S05]  /*1f80*/  BPT.TRAP 0x1 ;  /* 0x000000040000795c */ /* 0x000fea0000300000 */
.L_x_37:
[----:B------:R-:W-:Y:S05]  /*1f90*/  BSYNC.RECONVERGENT B0 ;  /* 0x0000000000007941 */ /* 0x000fea0003800200 */
.L_x_36:
[----:B------:R-:W-:Y:S02]  /*1fa0*/  UIADD3 UR5, UPT, UPT, UR4, 0x1, URZ ;  /* 0x0000000104057890 */ /* 0x000fe4000fffe0ff */
[----:B------:R-:W-:Y:S02]  /*1fb0*/  UIADD3 UR14, UP1, UPT, UR28, 0x80, URZ ;  /* 0x000000801c0e7890 */ /* 0x000fe4000ff3e0ff */
[----:B------:R-:W-:Y:S02]  /*1fc0*/  UISETP.NE.AND UP0, UPT, UR5, 0x5, UPT ;  /* 0x000000050500788c */ /* 0x000fe4000bf05270 */
[----:B------:R-:W-:Y:S02]  /*1fd0*/  ULEA UR16, UR4, UR38, 0xc ;  /* 0x0000002604107291 */ /* 0x000fe4000f8e60ff */
[----:B------:R-:W-:Y:S02]  /*1fe0*/  USEL UR8, URZ, 0x1, UP0 ;  /* 0x00000001ff087887 */ /* 0x000fe40008000000 */
[----:B------:R-:W-:-:S02]  /*1ff0*/  USEL UR7, UR5, URZ, UP0 ;  /* 0x000000ff05077287 */ /* 0x000fc40008000000 */
[----:B------:R-:W-:Y:S02]  /*2000*/  UIADD3 UR22, UP0, UPT, UR28, 0x180, URZ ;  /* 0x000001801c167890 */ /* 0x000fe4000ff1e0ff */
[----:B------:R-:W-:Y:S01]  /*2010*/  ULEA UR5, UR7, UR21, 0x3 ;  /* 0x0000001507057291 */ /* 0x000fe2000f8e18ff */
[----:B------:R-:W-:Y:S01]  /*2020*/  LOP3.LUT R12, R12, UR8, RZ, 0x3c, !PT ;  /* 0x000000080c0c7c12 */ /* 0x000fe2000f8e3cff */
[----:B------:R-:W-:Y:S02]  /*2030*/  ULEA UR8, UR4, UR37, 0xe ;  /* 0x0000002504087291 */ /* 0x000fe4000f8e70ff */
[----:B------:R-:W-:Y:S01]  /*2040*/  USHF.L.U32 UR18, UR6, 0x6, URZ ;  /* 0x0000000606127899 */ /* 0x000fe200080006ff */
[----:B-1----:R-:W-:Y:S01]  /*2050*/  SHF.L.U32 R0, R12, 0x1f, RZ ;  /* 0x0000001f0c007819 */ /* 0x002fe200000006ff */
[----:B------:R-:W-:Y:S02]  /*2060*/  UPRMT UR4, URZ, 0x5410, UR27 ;  /* 0x00005410ff047896 */ /* 0x000fe4000800001b */
[----:B------:R-:W-:Y:S01]  /*2070*/  UIADD3.X UR15, UPT, UPT, URZ, UR29, URZ, UP1, !UPT ;  /* 0x0000001dff0f7290 */ /* 0x000fe20008ffe4ff */
[----:B------:R3:W4:Y:S01]  /*2080*/  SYNCS.PHASECHK.TRANS64.TRYWAIT P0, [UR5+0x28], R0 ;  /* 0x00002800ff0075a7 */ /* 0x0007220008001105 */
[----:B------:R-:W-:-:S02]  /*2090*/  UPRMT UR5, URZ, 0x5410, UR26 ;  /* 0x00005410ff057896 */ /* 0x000fc4000800001a */
[----:B------:R-:W-:Y:S01]  /*20a0*/  UIADD3.X UR23, UPT, UPT, URZ, UR29, URZ, UP0, !UPT ;  /* 0x0000001dff177290 */ /* 0x000fe200087fe4ff */
[----:B------:R-:W-:Y:S01]  /*20b0*/  UMOV UR32, 0x0 ;  /* 0x0000000000207882 */ /* 0x000fe20000000000 */
[----:B------:R-:W-:Y:S01]  /*20c0*/  UMOV UR33, 0x10000000 ;  /* 0x1000000000217882 */ /* 0x000fe20000000000 */
[----:B------:R-:W-:Y:S01]  /*20d0*/  UMOV UR19, UR35 ;  /* 0x0000002300137c82 */ /* 0x000fe20008000000 */
[----:B------:R-:W-:Y:S01]  /*20e0*/  UMOV UR20, UR36 ;  /* 0x0000002400147c82 */ /* 0x000fe20008000000 */
[----:B------:R-:W-:Y:S01]  /*20f0*/  UMOV UR12, UR36 ;  /* 0x00000024000c7c82 */ /* 0x000fe20008000000 */
[----:B------:R-:W-:Y:S01]  /*2100*/  UMOV UR9, UR17 ;  /* 0x0000001100097c82 */ /* 0x000fe20008000000 */
[----:B------:R-:W-:Y:S01]  /*2110*/  UMOV UR10, UR18 ;  /* 0x00000012000a7c82 */ /* 0x000fe20008000000 */
[----:B------:R1:W-:Y:S01]  /*2120*/  UTMALDG.3D.MULTICAST [UR16], [UR14], UR4, desc[UR32] ;  /* 0x000020100e0073b4 */ /* 0x0003e20008011804 */
[----:B------:R-:W-:-:S04]  /*2130*/  UIADD3 UR6, UPT, UPT, UR6, 0x1, URZ ;  /* 0x0000000106067890 */ /* 0x000fc8000fffe0ff */
[----:B------:R-:W-:Y:S01]  /*2140*/  UISETP.NE.AND UP0, UPT, UR6, UR13, UPT ;  /* 0x0000000d0600728c */ /* 0x000fe2000bf05270 */
[----:B------:R3:W-:Y:S01]  /*2150*/  UTMALDG.3D.MULTICAST [UR8], [UR22], UR5, desc[UR32] ;  /* 0x00002008160073b4 */ /* 0x0007e20008011805 */
[----:B-1----:R-:W-:-:S07]  /*2160*/  UMOV UR4, UR7 ;  /* 0x0000000700047c82 */ /* 0x002fce0008000000 */
[----:B---3--:R-:W-:Y:S05]  /*2170*/  BRA.U UP0, `(.L_x_38) ;  /* 0xfffffffd004c7547 */ /* 0x008fea000b83ffff */
.L_x_32:
[C---:B------:R-:W-:Y:S01]  /*2180*/  LEA R3, R11.reuse, UR21, 0x3 ;  /* 0x000000150b037c11 */ /* 0x040fe2000f8e18ff */
[----:B------:R-:W-:Y:S01]  /*2190*/  NOP ;  /* 0x0000000000007918 */ /* 0x000fe20000000000 */
[----:B-1----:R-:W-:Y:S02]  /*21a0*/  SHF.L.U32 R0, R10, 0x1f, RZ ;  /* 0x0000001f0a007819 */ /* 0x002fe400000006ff */
[----:B------:R-:W-:Y:S02]  /*21b0*/  LEA R5, R11, UR21, 0x4 ;  /* 0x000000150b057c11 */ /* 0x000fe4000f8e20ff */
[----:B--2-4-:R-:W1:Y:S02]  /*21c0*/  SYNCS.PHASECHK.TRANS64.TRYWAIT P0, [R3+URZ+0xa0], R0 ;  /* 0x0000a000030075a7 */ /* 0x014e6400080011ff */
[----:B-1----:R-:W-:Y:S05]  /*21d0*/  @!P0 BRA `(.L_x_39) ;  /* 0x0000007400dc8947 */ /* 0x002fea0003800000 */
.L_x_136:
[----:B------:R-:W2:Y:S01]  /*21e0*/  LDS.128 R4, [R5+0x130] ;  /* 0x0001300005047984 */ /* 0x000ea20000000c00 */
[----:B------:R-:W-:Y:S01]  /*21f0*/  UISETP.GE.AND UP0, UPT, UR42, 0x1, UPT ;  /* 0x000000012a00788c */ /* 0x000fe2000bf06270 */
[----:B------:R-:W-:Y:S01]  /*2200*/  @!PT LDS RZ, [RZ] ;  /* 0x00000000fffff984 */ /* 0x000fe20000000800 */
[----:B------:R-:W-:Y:S01]  /*2210*/  @!PT LDS RZ, [RZ] ;  /* 0x00000000fffff984 */ /* 0x000fe20000000800 */
[----:B------:R-:W-:Y:S01]  /*2220*/  @!PT LDS RZ, [RZ] ;  /* 0x00000000fffff984 */ /* 0x000fe20000000800 */
[----:B------:R-:W-:Y:S01]  /*2230*/  @!PT LDS RZ, [RZ] ;  /* 0x00000000fffff984 */ /* 0x000fe20000000800 */
[----:B------:R3:W-:Y:S06]  /*2240*/  MEMBAR.ALL.CTA ;  /* 0x0000000000007992 */ /* 0x0007ec0000008000 */
[----:B---3--:R-:W3:Y:S01]  /*2250*/  FENCE.VIEW.ASYNC.S ;  /* 0x00000000000073c6 */ /* 0x008ee20000000000 */
[----:B--2---:R-:W-:-:S13]  /*2260*/  LOP3.LUT P0, RZ, R6, 0x1, RZ, 0xc0, !PT ;  /* 0x0000000106ff7812 */ /* 0x004fda000780c0ff */
[----:B---3--:R-:W-:Y:S01]  /*2270*/  VOTEU.ANY UP1, P0 ;  /* 0x0000000000ff7886 */ /* 0x008fe20000020100 */
[----:B------:R-:W-:-:S13]  /*2280*/  PLOP3.LUT P0, PT, PT, PT, UP1, 0x80, 0x8 ;  /* 0x000000000008781c */ /* 0x000fda0003f0f018 */
[----:B-1----:R-:W-:Y:S02]  /*2290*/  @P0 LOP3.LUT R0, R5, 0xffff, RZ, 0xc0, !PT ;  /* 0x0000ffff05000812 */ /* 0x002fe400078ec0ff */
[----:B------:R-:W-:Y:S02]  /*22a0*/  @P0 MOV R2, R4 ;  /* 0x0000000400020202 */ /* 0x000fe40000000f00 */
[----:B------:R-:W-:Y:S01]  /*22b0*/  @P0 R2UR UR5, R0 ;  /* 0x00000000000502ca */ /* 0x000fe200000e0000 */
[----:B------:R-:W-:Y:S01]  /*22c0*/  VIADD R0, R3, 0xb0 ;  /* 0x000000b003007836 */ /* 0x000fe20000000000 */
[----:B------:R-:W-:Y:S02]  /*22d0*/  @P0 SHF.R.U32.HI R4, RZ, 0x10, R5 ;  /* 0x00000010ff040819 */ /* 0x000fe40000011605 */
[----:B------:R-:W-:Y:S02]  /*22e0*/  @P0 R2UR UR6, R2 ;  /* 0x00000000020602ca */ /* 0x000fe400000e0000 */
[----:B------:R-:W-:-:S02]  /*22f0*/  PRMT R0, RZ, 0x654, R0 ;  /* 0x00000654ff007816 */ /* 0x000fc40000000000 */
[----:B------:R-:W-:Y:S02]  /*2300*/  @P0 R2UR UR4, R4 ;  /* 0x00000000040402ca */ /* 0x000fe400000e0000 */
[----:B------:R1:W-:Y:S03]  /*2310*/  SYNCS.ARRIVE.TRANS64.RED.A1T0 RZ, [R0+URZ], RZ ;  /* 0x000000ff00ff79a7 */ /* 0x0003e600081004ff */
[----:B------:R-:W-:-:S04]  /*2320*/  @UP1 UMOV UR39, UR5 ;  /* 0x0000000500271c82 */ /* 0x000fc80008000000 */
[----:B------:R-:W-:-:S04]  /*2330*/  @UP1 UMOV UR40, UR6 ;  /* 0x0000000600281c82 */ /* 0x000fc80008000000 */
[----:B------:R-:W-:Y:S01]  /*2340*/  @UP1 UMOV UR36, UR4 ;  /* 0x0000000400241c82 */ /* 0x000fe20008000000 */
[----:B------:R-:W-:Y:S05]  /*2350*/  BRA.U !UP0, `(.L_x_40) ;  /* 0x0000000108d47547 */ /* 0x000fea000b800000 */
[----:B------:R-:W2:Y:S01]  /*2360*/  LDCU.128 UR12, c[0x0][0xb10] ;  /* 0x00016200ff0c77ac */ /* 0x000ea20008000c00 */
[----:B------:R-:W3:Y:S01]  /*2370*/  LDCU UR22, c[0x0][0xb20] ;  /* 0x00016400ff1677ac */ /* 0x000ee20008000800 */
[----:B------:R-:W4:Y:S01]  /*2380*/  LDCU UR20, c[0x0][0xb0c] ;  /* 0x00016180ff1477ac */ /* 0x000f220008000800 */
[----:B------:R-:W1:Y:S01]  /*2390*/  LDCU.64 UR8, c[0x0][0xb28] ;  /* 0x00016500ff0877ac */ /* 0x000e620008000a00 */
[----:B------:R-:W-:Y:S02]  /*23a0*/  UISETP.NE.AND UP3, UPT, UR42, 0x1, UPT ;  /* 0x000000012a00788c */ /* 0x000fe4000bf65270 */
[----:B--2---:R-:W-:Y:S02]  /*23b0*/  UIMAD.WIDE.U32 UR10, UR41, UR15, URZ ;  /* 0x0000000f290a72a5 */ /* 0x004fe4000f8e00ff */
[----:B------:R-:W-:Y:S02]  /*23c0*/  UIMAD.WIDE.U32 UR4, UR43, UR12, URZ ;  /* 0x0000000c2b0472a5 */ /* 0x000fe4000f8e00ff */
[----:B------:R-:W-:-:S02]  /*23d0*/  UISETP.NE.AND UP0, UPT, UR14, 0x1, UPT ;  /* 0x000000010e00788c */ /* 0x000fc4000bf05270 */
[----:B------:R-:W-:Y:S01]  /*23e0*/  UIMAD.WIDE.U32 UR18, UR39, UR15, URZ ;  /* 0x0000000f271272a5 */ /* 0x000fe2000f8e00ff */
[----:B------:R-:W-:Y:S02]  /*23f0*/  UMOV UR10, UR11 ;  /* 0x0000000b000a7c82 */ /* 0x000fe40008000000 */
[----:B------:R-:W-:Y:S01]  /*2400*/  UMOV UR4, UR5 ;  /* 0x0000000500047c82 */ /* 0x000fe20008000000 */
[----:B---3--:R-:W-:Y:S02]  /*2410*/  USHF.R.U32.HI UR10, URZ, UR22, UR10 ;  /* 0x00000016ff0a7299 */ /* 0x008fe4000801160a */
[----:B----4-:R-:W-:Y:S02]  /*2420*/  UISETP.NE.AND UP2, UPT, UR20, 0x1, UPT ;  /* 0x000000011400788c */ /* 0x010fe4000bf45270 */
[----:B------:R-:W-:Y:S02]  /*2430*/  USHF.R.U32.HI UR4, URZ, UR13, UR4 ;  /* 0x0000000dff047299 */ /* 0x000fe40008011604 */
[----:B------:R-:W-:-:S02]  /*2440*/  USEL UR5, UR41, UR10, !UP0 ;  /* 0x0000000a29057287 */ /* 0x000fc4000c000000 */
[----:B------:R-:W-:Y:S02]  /*2450*/  USEL UR6, UR43, UR4, !UP2 ;  /* 0x000000042b067287 */ /* 0x000fe4000d000000 */
[----:B-1----:R-:W-:Y:S01]  /*2460*/  UIMAD.WIDE.U32 UR10, UR5, UR8, URZ ;  /* 0x00000008050a72a5 */ /* 0x002fe2000f8e00ff */
[----:B------:R-:W-:Y:S01]  /*2470*/  UMOV UR4, UR19 ;  /* 0x0000001300047c82 */ /* 0x000fe20008000000 */
[----:B------:R-:W-:Y:S02]  /*2480*/  UIMAD.WIDE.U32 UR16, UR40, UR12, URZ ;  /* 0x0000000c281072a5 */ /* 0x000fe4000f8e00ff */
[----:B------:R-:W-:-:S03]  /*2490*/  UIMAD.WIDE.U32 UR18, UR6, UR8, URZ ;  /* 0x00000008061272a5 */ /* 0x000fc6000f8e00ff */
[----:B------:R-:W-:Y:S01]  /*24a0*/  UMOV UR10, UR11 ;  /* 0x0000000b000a7c82 */ /* 0x000fe20008000000 */
[----:B------:R-:W-:Y:S02]  /*24b0*/  USHF.R.U32.HI UR4, URZ, UR22, UR4 ;  /* 0x00000016ff047299 */ /* 0x000fe40008011604 */
[----:B------:R-:W-:Y:S01]  /*24c0*/  @UP3 USHF.R.U32.HI UR5, URZ, UR9, UR10 ;  /* 0x00000009ff053299 */ /* 0x000fe2000801160a */
[----:B------:R-:W-:Y:S01]  /*24d0*/  UMOV UR16, UR17 ;  /* 0x0000001100107c82 */ /* 0x000fe20008000000 */
[----:B------:R-:W-:Y:S01]  /*24e0*/  UMOV UR18, UR19 ;  /* 0x0000001300127c82 */ /* 0x000fe20008000000 */
[----:B------:R-:W-:Y:S02]  /*24f0*/  USHF.R.U32.HI UR13, URZ, UR13, UR16 ;  /* 0x0000000dff0d7299 */ /* 0x000fe40008011610 */
[----:B------:R-:W-:Y:S02]  /*2500*/  USEL UR4, UR39, UR4, !UP0 ;  /* 0x0000000427047287 */ /* 0x000fe4000c000000 */
[----:B------:R-:W-:-:S02]  /*2510*/  @UP3 USHF.R.U32.HI UR6, URZ, UR9, UR18 ;  /* 0x00000009ff063299 */ /* 0x000fc40008011612 */
[----:B------:R-:W-:Y:S02]  /*2520*/  UIMAD UR10, UR42, UR5, URZ ;  /* 0x000000052a0a72a4 */ /* 0x000fe4000f8e02ff */
[----:B------:R-:W-:Y:S02]  /*2530*/  USEL UR5, UR40, UR13, !UP2 ;  /* 0x0000000d28057287 */ /* 0x000fe4000d000000 */
[----:B------:R-:W-:Y:S02]  /*2540*/  UIMAD UR12, UR42, UR6, URZ ;  /* 0x000000062a0c72a4 */ /* 0x000fe4000f8e02ff */
[----:B------:R-:W-:Y:S02]  /*2550*/  UISETP.GE.AND UP0, UPT, UR4, UR10, UPT ;  /* 0x0000000a0400728c */ /* 0x000fe4000bf06270 */
[----:B------:R-:W-:Y:S02]  /*2560*/  UIMAD.WIDE.U32 UR10, UR4, UR8, URZ ;  /* 0x00000008040a72a5 */ /* 0x000fe4000f8e00ff */
[----:B------:R-:W-:-:S02]  /*2570*/  UISETP.GE.OR UP0, UPT, UR5, UR12, UP0 ;  /* 0x0000000c0500728c */ /* 0x000fc40008706670 */
        /* <DEDUP_REMOVED lines=19> */
.L_x_40:
[----:B------:R-:W2:Y:S02]  /*26b0*/  LDCU UR4, c[0x0][0xb30] ;  /* 0x00016600ff0477ac */ /* 0x000ea40008000800 */
[----:B--2---:R-:W-:-:S09]  /*26c0*/  UISETP.NE.AND UP0, UPT, UR4, 0x1, UPT ;  /* 0x000000010400788c */ /* 0x004fd2000bf05270 */
[----:B------:R-:W-:Y:S05]  /*26d0*/  BRA.U UP0, `(.L_x_41) ;  /* 0x0000000100447547 */ /* 0x000fea000b800000 */
        /* <DEDUP_REMOVED lines=17> */
.L_x_41:
[----:B------:R-:W-:Y:S01]  /*27f0*/  VIADD R11, R11, 0x1 ;  /* 0x000000010b0b7836 */ /* 0x000fe20000000000 */
[----:B------:R-:W-:Y:S01]  /*2800*/  R2UR UR4, R87 ;  /* 0x00000000570472ca */ /* 0x000fe200000e0000 */
[----:B------:R-:W-:Y:S01]  /*2810*/  UIADD3 UR16, UPT, UPT, UR40, UR59, URZ ;  /* 0x0000003b28107290 */ /* 0x000fe2000fffe0ff */
[----:B------:R-:W-:Y:S02]  /*2820*/  PLOP3.LUT P1, PT, PT, PT, PT, 0x80, 0x8 ;  /* 0x000000000008781c */ /* 0x000fe40003f2f070 */
[----:B------:R-:W-:-:S04]  /*2830*/  ISETP.NE.AND P0, PT, R11, 0x2, PT ;  /* 0x000000020b00780c */ /* 0x000fc80003f05270 */
[----:B------:R-:W-:Y:S02]  /*2840*/  SEL R3, RZ, 0x1, P0 ;  /* 0x00000001ff037807 */ /* 0x000fe40000000000 */
[----:B------:R-:W-:Y:S02]  /*2850*/  SEL R11, R11, RZ, P0 ;  /* 0x000000ff0b0b7207 */ /* 0x000fe40000000000 */
[----:B------:R-:W-:Y:S01]  /*2860*/  LOP3.LUT R10, R10, R3, RZ, 0x3c, !PT ;  /* 0x000000030a0a7212 */ /* 0x000fe200078e3cff */
[----:B------:R-:W-:Y:S01]  /*2870*/  UIADD3 UR20, UPT, UPT, UR39, UR4, URZ ;  /* 0x0000000427147290 */ /* 0x000fe2000fffe0ff */
[----:B------:R-:W-:Y:S11]  /*2880*/  BRA.U UP1, `(.L_x_42) ;  /* 0xfffffff101507547 */ /* 0x000ff6000b83ffff */
[----:B------:R-:W-:Y:S01]  /*2890*/  UIADD3 UR21, UPT, UPT, UR21, 0x28, URZ ;  /* 0x0000002815157890 */ /* 0x000fe2000fffe0ff */
[----:B------:R-:W-:-:S03]  /*28a0*/  SHF.L.U32 R3, R12, 0x1f, RZ ;  /* 0x0000001f0c037819 */ /* 0x000fc600000006ff */
[----:B------:R-:W-:-:S09]  /*28b0*/  ULEA UR4, UR7, UR21, 0x3 ;  /* 0x0000001507047291 */ /* 0x000fd2000f8e18ff */
[----:B------:R-:W2:Y:S02]  /*28c0*/  SYNCS.PHASECHK.TRANS64.TRYWAIT P0, [UR4], R3 ;  /* 0x00000003ff0075a7 */ /* 0x000ea40008001104 */
[----:B--2---:R-:W-:Y:S05]  /*28d0*/  @!P0 BRA `(.L_x_43) ;  /* 0x0000007000308947 */ /* 0x004fea0003800000 */
.L_x_138:
[----:B------:R-:W-:-:S04]  /*28e0*/  UIADD3 UR4, UPT, UPT, UR7, 0x1, URZ ;  /* 0x0000000107047890 */ /* 0x000fc8000fffe0ff */
[----:B------:R-:W-:-:S04]  /*28f0*/  UISETP.NE.AND UP0, UPT, UR4, 0x5, UPT ;  /* 0x000000050400788c */ /* 0x000fc8000bf05270 */
[----:B------:R-:W-:Y:S02]  /*2900*/  USEL UR6, URZ, 0x1, UP0 ;  /* 0x00000001ff067887 */ /* 0x000fe40008000000 */
[----:B------:R-:W-:-:S04]  /*2910*/  USEL UR4, UR4, URZ, UP0 ;  /* 0x000000ff04047287 */ /* 0x000fc80008000000 */
[----:B------:R-:W-:Y:S01]  /*2920*/  ULEA UR5, UR4, UR21, 0x3 ;  /* 0x0000001504057291 */ /* 0x000fe2000f8e18ff */
[----:B------:R-:W-:-:S04]  /*2930*/  LOP3.LUT R2, R12, UR6, RZ, 0x3c, !PT ;  /* 0x000000060c027c12 */ /* 0x000fc8000f8e3cff */
[----:B-1----:R-:W-:-:S04]  /*2940*/  SHF.L.U32 R3, R2, 0x1f, RZ ;  /* 0x0000001f02037819 */ /* 0x002fc800000006ff */
[----:B------:R-:W1:Y:S02]  /*2950*/  SYNCS.PHASECHK.TRANS64.TRYWAIT P0, [UR5], R3 ;  /* 0x00000003ff0075a7 */ /* 0x000e640008001105 */
[----:B-1----:R-:W-:Y:S05]  /*2960*/  @!P0 BRA `(.L_x_44) ;  /* 0x0000007000248947 */ /* 0x002fea0003800000 */
.L_x_140:
        /* <DEDUP_REMOVED lines=9> */
.L_x_142:
        /* <DEDUP_REMOVED lines=9> */
.L_x_144:
[----:B------:R-:W-:-:S04]  /*2a90*/  UIADD3 UR4, UPT, UPT, UR4, 0x1, URZ ;  /* 0x0000000104047890 */ /* 0x000fc8000fffe0ff */
[----:B------:R-:W-:-:S04]  /*2aa0*/  UISETP.NE.AND UP0, UPT, UR4, 0x5, UPT ;  /* 0x000000050400788c */ /* 0x000fc8000bf05270 */
[----:B------:R-:W-:Y:S02]  /*2ab0*/  USEL UR5, URZ, 0x1, UP0 ;  /* 0x00000001ff057887 */ /* 0x000fe40008000000 */
[----:B------:R-:W-:-:S04]  /*2ac0*/  USEL UR4, UR4, URZ, UP0 ;  /* 0x000000ff04047287 */ /* 0x000fc80008000000 */
[----:B------:R-:W-:Y:S01]  /*2ad0*/  ULEA UR4, UR4, UR21, 0x3 ;  /* 0x0000001504047291 */ /* 0x000fe2000f8e18ff */
[----:B-1----:R-:W-:-:S04]  /*2ae0*/  LOP3.LUT R3, R2, UR5, RZ, 0x3c, !PT ;  /* 0x0000000502037c12 */ /* 0x002fc8000f8e3cff */
[----:B------:R-:W-:Y:S01]  /*2af0*/  SHF.L.U32 R3, R3, 0x1f, RZ ;  /* 0x0000001f03037819 */ /* 0x000fe200000006ff */
[----:B------:R-:W-:-:S07]  /*2b00*/  IMAD.U32 R0, RZ, RZ, UR4 ;  /* 0x00000004ff007e24 */ /* 0x000fce000f8e00ff */
.L_x_47:
[----:B-1----:R1:W2:Y:S02]  /*2b10*/  SYNCS.PHASECHK.TRANS64.TRYWAIT P0, [R0+URZ], R3 ;  /* 0x00000003000075a7 */ /* 0x0022a400080011ff */
[----:B--2---:R-:W-:Y:S05]  /*2b20*/  @!P0 NANOSLEEP.SYNCS 0x989680 ;  /* 0x009896800000895d */ /* 0x004fea0003900000 */
[----:B------:R-:W2:Y:S02]  /*2b30*/  @!P0 SYNCS.PHASECHK.TRANS64 P0, [R0+URZ], R3 ;  /* 0x00000003000085a7 */ /* 0x000ea400080010ff */
[----:B--2---:R-:W-:Y:S05]  /*2b40*/  @P0 EXIT ;  /* 0x000000000000094d */ /* 0x004fea0003800000 */
[----:B------:R-:W-:Y:S05]  /*2b50*/  BRA `(.L_x_47) ;  /* 0xfffffffc00ec7947 */ /* 0x000fea000383ffff */
.L_x_22:
[----:B------:R-:W2:Y:S02]  /*2b60*/  S2UR UR4, SR_CgaCtaId ;  /* 0x00000000000479c3 */ /* 0x000ea40000008800 */
[----:B--2---:R-:W-:-:S04]  /*2b70*/  UISETP.NE.AND UP0, UPT, UR4, URZ, UPT ;  /* 0x000000ff0400728c */ /* 0x004fc8000bf05270 */
[----:B------:R-:W-:-:S09]  /*2b80*/  UISETP.NE.OR UP0, UPT, UR17, 0x1, UP0 ;  /* 0x000000011100788c */ /* 0x000fd20008705670 */
[----:B------:R-:W-:Y:S05]  /*2b90*/  BRA.U UP0, `(.L_x_48) ;  /* 0x00000005004c7547 */ /* 0x000fea000b800000 */
[----:B------:R-:W2:Y:S01]  /*2ba0*/  S2UR UR5, SR_CgaCtaId ;  /* 0x00000000000579c3 */ /* 0x000ea20000008800 */
[----:B------:R-:W-:Y:S01]  /*2bb0*/  UMOV UR4, 0x400 ;  /* 0x0000040000047882 */ /* 0x000fe20000000000 */
[----:B------:R-:W-:Y:S01]  /*2bc0*/  ISETP.GE.U32.AND P2, PT, R0, 0x4, PT ;  /* 0x000000040000780c */ /* 0x000fe20003f46070 */
[----:B------:R-:W-:Y:S01]  /*2bd0*/  IMAD.MOV.U32 R12, RZ, RZ, 0x1 ;  /* 0x00000001ff0c7424 */ /* 0x000fe200078e00ff */
[----:B------:R-:W-:Y:S02]  /*2be0*/  CS2R R10, SRZ ;  /* 0x00000000000a7805 */ /* 0x000fe4000001ff00 */
[----:B------:R-:W-:Y:S01]  /*2bf0*/  CS2R R8, SRZ ;  /* 0x0000000000087805 */ /* 0x000fe2000001ff00 */
[----:B--2---:R-:W-:-:S03]  /*2c00*/  ULEA UR6, UR5, UR4, 0x18 ;  /* 0x0000000405067291 */ /* 0x004fc6000f8ec0ff */
[----:B------:R-:W-:-:S09]  /*2c10*/  UMOV UR5, URZ ;  /* 0x000000ff00057c82 */ /* 0x000fd20008000000 */
.L_x_52:
[----:B------:R-:W-:Y:S02]  /*2c20*/  LEA R2, R8, UR6, 0x3 ;  /* 0x0000000608027c11 */ /* 0x000fe4000f8e18ff */
[----:B------:R-:W-:-:S03]  /*2c30*/  SHF.L.U32 R5, R9, 0x1f, RZ ;  /* 0x0000001f09057819 */ /* 0x000fc600000006ff */
[----:B------:R-:W-:Y:S01]  /*2c40*/  VIADD R4, R2, 0x110 ;  /* 0x0000011002047836 */ /* 0x000fe20000000000 */
[----:B------:R-:W2:Y:S02]  /*2c50*/  SYNCS.PHASECHK.TRANS64.TRYWAIT P0, [R2+URZ+0x100], R5 ;  /* 0x00010005020075a7 */ /* 0x000ea400080011ff */
[----:B--2---:R-:W-:Y:S05]  /*2c60*/  @!P0 BRA `(.L_x_49) ;  /* 0x0000006c00ac8947 */ /* 0x004fea0003800000 */
.L_x_145:
[----:B------:R-:W-:Y:S01]  /*2c70*/  ULEA UR4, UR5, UR6, 0x3 ;  /* 0x0000000605047291 */ /* 0x000fe2000f8e18ff */
[----:B------:R-:W-:Y:S02]  /*2c80*/  PRMT R4, RZ, 0x654, R4 ;  /* 0x00000654ff047816 */ /* 0x000fe40000000004 */
[----:B--2---:R-:W-:Y:S01]  /*2c90*/  SHF.L.U32 R5, R12, 0x1f, RZ ;  /* 0x0000001f0c057819 */ /* 0x004fe200000006ff */
[----:B------:R-:W-:Y:S01]  /*2ca0*/  UIADD3 UR7, UPT, UPT, UR4, 0xa0, URZ ;  /* 0x000000a004077890 */ /* 0x000fe2000fffe0ff */
[----:B------:R2:W-:Y:S05]  /*2cb0*/  SYNCS.ARRIVE.TRANS64.RED.A1T0 RZ, [R4+URZ], RZ ;  /* 0x000000ff04ff79a7 */ /* 0x0005ea00081004ff */
[----:B------:R-:W-:Y:S01]  /*2cc0*/  IMAD.U32 R7, RZ, RZ, UR7 ;  /* 0x00000007ff077e24 */ /* 0x000fe2000f8e00ff */
[----:B------:R-:W3:Y:S04]  /*2cd0*/  SYNCS.PHASECHK.TRANS64.TRYWAIT P0, [UR4+0xb0], R5 ;  /* 0x0000b005ff0075a7 */ /* 0x000ee80008001104 */
[----:B------:R-:W-:Y:S01]  /*2ce0*/  PRMT R6, R0, 0x654, R7 ;  /* 0x0000065400067816 */ /* 0x000fe20000000007 */
[----:B--2---:R-:W-:Y:S01]  /*2cf0*/  @!P2 IMAD.MOV.U32 R4, RZ, RZ, 0x10 ;  /* 0x00000010ff04a424 */ /* 0x004fe200078e00ff */
[----:B---3--:R-:W-:Y:S06]  /*2d00*/  @!P0 BRA `(.L_x_50) ;  /* 0x0000006c00988947 */ /* 0x008fec0003800000 */
.L_x_147:
[----:B------:R-:W-:Y:S01]  /*2d10*/  ULEA UR8, UR5, UR6, 0x4 ;  /* 0x0000000605087291 */ /* 0x000fe2000f8e20ff */
[----:B------:R-:W-:Y:S01]  /*2d20*/  SEL R3, R6, R3, !P2 ;  /* 0x0000000306037207 */ /* 0x000fe20005000000 */
[----:B------:R-:W-:Y:S01]  /*2d30*/  UIADD3 UR9, UPT, UPT, UR4, 0xa0, URZ ;  /* 0x000000a004097890 */ /* 0x000fe2000fffe0ff */
[----:B--2---:R-:W-:Y:S01]  /*2d40*/  LEA R2, R11, UR6, 0x3 ;  /* 0x000000060b027c11 */ /* 0x004fe2000f8e18ff */
[----:B------:R-:W-:Y:S01]  /*2d50*/  UIADD3 UR8, UPT, UPT, UR8, 0x130, URZ ;  /* 0x0000013008087890 */ /* 0x000fe2000fffe0ff */
[----:B------:R-:W-:Y:S01]  /*2d60*/  SHF.L.U32 R5, R10, 0x1f, RZ ;  /* 0x0000001f0a057819 */ /* 0x000fe200000006ff */
[----:B------:R2:W-:Y:S01]  /*2d70*/  @!P2 SYNCS.ARRIVE.TRANS64.RED RZ, [R3+URZ], R4 ;  /* 0x0000000403ffa9a7 */ /* 0x0005e200080004ff */
[----:B------:R-:W-:Y:S01]  /*2d80*/  UIADD3 UR4, UPT, UPT, UR5, 0x1, URZ ;  /* 0x0000000105047890 */ /* 0x000fe2000fffe0ff */
[----:B------:R-:W-:-:S03]  /*2d90*/  VIADD R8, R8, 0x1 ;  /* 0x0000000108087836 */ /* 0x000fc60000000000 */
[----:B------:R-:W-:Y:S02]  /*2da0*/  UISETP.NE.AND UP0, UPT, UR4, 0x2, UPT ;  /* 0x000000020400788c */ /* 0x000fe4000bf05270 */
[----:B------:R-:W-:Y:S06]  /*2db0*/  UGETNEXTWORKID.BROADCAST [UR8], [UR9] ;  /* 0x00000000080073ca */ /* 0x000fec0008000100 */
[----:B------:R-:W-:Y:S01]  /*2dc0*/  USEL UR7, URZ, 0x1, UP0 ;  /* 0x00000001ff077887 */ /* 0x000fe20008000000 */
[----:B------:R-:W-:Y:S01]  /*2dd0*/  ISETP.NE.AND P0, PT, R8, 0x2, PT ;  /* 0x000000020800780c */ /* 0x000fe20003f05270 */
[----:B------:R-:W-:Y:S01]  /*2de0*/  USEL UR5, UR4, URZ, UP0 ;  /* 0x000000ff04057287 */ /* 0x000fe20008000000 */
[----:B------:R-:W3:Y:S03]  /*2df0*/  SYNCS.PHASECHK.TRANS64.TRYWAIT P1, [R2+URZ+0xa0], R5 ;  /* 0x0000a005020075a7 */ /* 0x000ee600080211ff */
[----:B------:R-:W-:Y:S01]  /*2e00*/  LOP3.LUT R12, R12, UR7, RZ, 0x3c, !PT ;  /* 0x000000070c0c7c12 */ /* 0x000fe2000f8e3cff */
[----:B--23--:R-:W-:Y:S07]  /*2e10*/  @!P1 BRA `(.L_x_51) ;  /* 0x0000006c006c9947 */ /* 0x00cfee0003800000 */
.L_x_148:
[C---:B------:R-:W-:Y:S01]  /*2e20*/  LEA R4, R11.reuse, UR6, 0x4 ;  /* 0x000000060b047c11 */ /* 0x040fe2000f8e20ff */
[----:B--2---:R-:W-:Y:S01]  /*2e30*/  VIADD R2, R2, 0xb0 ;  /* 0x000000b002027836 */ /* 0x004fe20000000000 */
[----:B------:R-:W-:Y:S01]  /*2e40*/  SEL R8, R8, RZ, P0 ;  /* 0x000000ff08087207 */ /* 0x000fe20000000000 */
[----:B------:R-:W-:-:S03]  /*2e50*/  VIADD R11, R11, 0x1 ;  /* 0x000000010b0b7836 */ /* 0x000fc60000000000 */
[----:B------:R-:W2:Y:S01]  /*2e60*/  LDS.128 R4, [R4+0x130] ;  /* 0x0001300004047984 */ /* 0x000ea20000000c00 */
[----:B------:R-:W-:Y:S02]  /*2e70*/  PRMT R2, RZ, 0x654, R2 ;  /* 0x00000654ff027816 */ /* 0x000fe40000000002 */
[C---:B------:R-:W-:Y:S01]  /*2e80*/  ISETP.NE.AND P1, PT, R11.reuse, 0x2, PT ;  /* 0x000000020b00780c */ /* 0x040fe20003f25270 */
[----:B------:R-:W-:Y:S01]  /*2e90*/  @!PT LDS RZ, [RZ] ;  /* 0x00000000fffff984 */ /* 0x000fe20000000800 */
[----:B------:R-:W-:Y:S01]  /*2ea0*/  @!PT LDS RZ, [RZ] ;  /* 0x00000000fffff984 */ /* 0x000fe20000000800 */
[----:B------:R-:W-:Y:S01]  /*2eb0*/  @!PT LDS RZ, [RZ] ;  /* 0x00000000fffff984 */ /* 0x000fe20000000800 */
[----:B------:R-:W-:Y:S01]  /*2ec0*/  @!PT LDS RZ, [RZ] ;  /* 0x00000000fffff984 */ /* 0x000fe20000000800 */
[----:B------:R3:W-:Y:S06]  /*2ed0*/  MEMBAR.ALL.CTA ;  /* 0x0000000000007992 */ /* 0x0007ec0000008000 */
[----:B---3--:R-:W3:Y:S01]  /*2ee0*/  FENCE.VIEW.ASYNC.S ;  /* 0x00000000000073c6 */ /* 0x008ee20000000000 */
[----:B------:R-:W-:Y:S01]  /*2ef0*/  SEL R11, R11, RZ, P1 ;  /* 0x000000ff0b0b7207 */ /* 0x000fe20000800000 */
[----:B---3--:R3:W-:Y:S01]  /*2f00*/  SYNCS.ARRIVE.TRANS64.RED.A1T0 RZ, [R2+URZ], RZ ;  /* 0x000000ff02ff79a7 */ /* 0x0087e200081004ff */
[----:B--2---:R-:W-:-:S02]  /*2f10*/  LOP3.LUT P3, RZ, R6, 0x1, RZ, 0xc0, !PT ;  /* 0x0000000106ff7812 */ /* 0x004fc4000786c0ff */
[----:B------:R-:W-:-:S04]  /*2f20*/  SEL R5, RZ, 0x1, P1 ;  /* 0x00000001ff057807 */ /* 0x000fc80000800000 */
[----:B------:R-:W-:Y:S02]  /*2f30*/  LOP3.LUT R10, R10, R5, RZ, 0x3c, !PT ;  /* 0x000000050a0a7212 */ /* 0x000fe400078e3cff */
[----:B---3--:R-:W-:-:S04]  /*2f40*/  SEL R2, RZ, 0x1, P0 ;  /* 0x00000001ff027807 */ /* 0x008fc80000000000 */
[----:B------:R-:W-:Y:S01]  /*2f50*/  LOP3.LUT R9, R9, R2, RZ, 0x3c, !PT ;  /* 0x0000000209097212 */ /* 0x000fe200078e3cff */
[----:B------:R-:W-:Y:S06]  /*2f60*/  @P3 BRA `(.L_x_52) ;  /* 0xfffffffc002c3947 */ /* 0x000fec000383ffff */
[----:B------:R-:W-:Y:S01]  /*2f70*/  ULEA UR4, UR5, UR6, 0x3 ;  /* 0x0000000605047291 */ /* 0x000fe2000f8e18ff */
[----:B------:R-:W-:-:S08]  /*2f80*/  SHF.L.U32 R3, R12, 0x1f, RZ ;  /* 0x0000001f0c037819 */ /* 0x000fd000000006ff */
[----:B------:R-:W2:Y:S02]  /*2f90*/  SYNCS.PHASECHK.TRANS64 P0, [UR4+0xb0], R3 ;  /* 0x0000b003ff0075a7 */ /* 0x000ea40008001004 */
[----:B--2---:R-:W-:Y:S05]  /*2fa0*/  @P0 BRA `(.L_x_53) ;  /* 0x0000000000080947 */ /* 0x004fea0003800000 */
[----:B------:R-:W2:Y:S02]  /*2fb0*/  SYNCS.PHASECHK.TRANS64.TRYWAIT P0, [UR4+0xb0], R3 ;  /* 0x0000b003ff0075a7 */ /* 0x000ea40008001104 */
[----:B--2---:R-:W-:Y:S05]  /*2fc0*/  @!P0 BRA `(.L_x_54) ;  /* 0x0000006c00148947 */ /* 0x004fea0003800000 */
.L_x_53:
[----:B------:R-:W-:-:S04]  /*2fd0*/  UIADD3 UR7, UPT, UPT, UR5, 0x1, URZ ;  /* 0x0000000105077890 */ /* 0x000fc8000fffe0ff */
[----:B------:R-:W-:-:S04]  /*2fe0*/  UISETP.NE.AND UP0, UPT, UR7, 0x2, UPT ;  /* 0x000000020700788c */ /* 0x000fc8000bf05270 */
[----:B------:R-:W-:Y:S02]  /*2ff0*/  USEL UR8, URZ, 0x1, UP0 ;  /* 0x00000001ff087887 */ /* 0x000fe40008000000 */
[----:B------:R-:W-:-:S04]  /*3000*/  USEL UR7, UR7, URZ, UP0 ;  /* 0x000000ff07077287 */ /* 0x000fc80008000000 */
[----:B------:R-:W-:Y:S01]  /*3010*/  ULEA UR7, UR7, UR6, 0x3 ;  /* 0x0000000607077291 */ /* 0x000fe2000f8e18ff */
[----:B--2---:R-:W-:-:S04]  /*3020*/  LOP3.LUT R3, R12, UR8, RZ, 0x3c, !PT ;  /* 0x000000080c037c12 */ /* 0x004fc8000f8e3cff */
[----:B------:R-:W-:-:S04]  /*3030*/  SHF.L.U32 R0, R3, 0x1f, RZ ;  /* 0x0000001f03007819 */ /* 0x000fc800000006ff */
[----:B------:R-:W2:Y:S02]  /*3040*/  SYNCS.PHASECHK.TRANS64 P0, [UR7+0xb0], R0 ;  /* 0x0000b000ff0075a7 */ /* 0x000ea40008001007 */
[----:B-12---:R-:W-:Y:S05]  /*3050*/  @P0 EXIT ;  /* 0x000000000000094d */ /* 0x006fea0003800000 */
[----:B------:R-:W-:Y:S02]  /*3060*/  SHF.L.U32 R3, R3, 0x1f, RZ ;  /* 0x0000001f03037819 */ /* 0x000fe400000006ff */
[----:B------:R-:W-:-:S07]  /*3070*/  MOV R0, UR7 ;  /* 0x0000000700007c02 */ /* 0x000fce0008000f00 */
.L_x_55:
[----:B-1----:R1:W2:Y:S02]  /*3080*/  SYNCS.PHASECHK.TRANS64.TRYWAIT P0, [R0+URZ+0xb0], R3 ;  /* 0x0000b003000075a7 */ /* 0x0022a400080011ff */
[----:B--2---:R-:W-:Y:S05]  /*3090*/  @!P0 NANOSLEEP.SYNCS 0x989680 ;  /* 0x009896800000895d */ /* 0x004fea0003900000 */
[----:B------:R-:W2:Y:S02]  /*30a0*/  @!P0 SYNCS.PHASECHK.TRANS64 P0, [R0+URZ+0xb0], R3 ;  /* 0x0000b003000085a7 */ /* 0x000ea400080010ff */
[----:B--2---:R-:W-:Y:S05]  /*30b0*/  @P0 EXIT ;  /* 0x000000000000094d */ /* 0x004fea0003800000 */
[----:B------:R-:W-:Y:S05]  /*30c0*/  BRA `(.L_x_55) ;  /* 0xfffffffc00ec7947 */ /* 0x000fea000383ffff */
.L_x_48:
[----:B------:R-:W-:Y:S05]  /*30d0*/  BRA.U UP4, `(.L_x_56) ;  /* 0x0000000d04a07547 */ /* 0x000fea000b800000 */
[----:B------:R-:W2:Y:S01]  /*30e0*/  S2UR UR7, SR_CgaCtaId ;  /* 0x00000000000779c3 */ /* 0x000ea20000008800 */
[----:B------:R-:W-:Y:S01]  /*30f0*/  UMOV UR4, 0x40 ;  /* 0x0000004000047882 */ /* 0x000fe20000000000 */
[----:B------:R-:W-:Y:S01]  /*3100*/  NOP ;  /* 0x0000000000007918 */ /* 0x000fe20000000000 */
[----:B------:R-:W-:Y:S01]  /*3110*/  UMOV UR6, 0x400 ;  /* 0x0000040000067882 */ /* 0x000fe20000000000 */
[----:B--2---:R-:W-:Y:S02]  /*3120*/  ULEA UR5, UR7, UR4, 0x18 ;  /* 0x0000000407057291 */ /* 0x004fe4000f8ec0ff */
[----:B------:R-:W-:-:S07]  /*3130*/  ULEA UR6, UR7, UR6, 0x18 ;  /* 0x0000000607067291 */ /* 0x000fce000f8ec0ff */
[----:B------:R-:W2:Y:S02]  /*3140*/  LDS.U8 R0, [UR5+0x1c] ;  /* 0x00001c05ff007984 */ /* 0x000ea40008000000 */
[----:B--2---:R-:W-:-:S13]  /*3150*/  ISETP.NE.AND P0, PT, R0, RZ, PT ;  /* 0x000000ff0000720c */ /* 0x004fda0003f05270 */
[----:B------:R-:W-:Y:S05]  /*3160*/  @P0 BRA `(.L_x_57) ;  /* 0x0000000000580947 */ /* 0x000fea0003800000 */
[----:B------:R-:W-:-:S13]  /*3170*/  ELECT P0, URZ, PT ;  /* 0x0000000000ff782f */ /* 0x000fda0003800000 */
[----:B------:R-:W-:Y:S05]  /*3180*/  @!P0 BRA `(.L_x_58) ;  /* 0x0000000000608947 */ /* 0x000fea0003800000 */
[----:B------:R-:W-:Y:S01]  /*3190*/  UMOV UR4, 0x10 ;  /* 0x0000001000047882 */ /* 0x000fe20000000000 */
[----:B------:R-:W-:Y:S01]  /*31a0*/  HFMA2 R0, -RZ, RZ, 0, 5.9604644775390625e-08 ;  /* 0x00000001ff007431 */ /* 0x000fe200000001ff */
[----:B------:R-:W-:-:S03]  /*31b0*/  MOV R3, 0xffff ;  /* 0x0000ffff00037802 */ /* 0x000fc60000000f00 */
[----:B------:R-:W-:Y:S04]  /*31c0*/  DEPBAR.LE SB2, 0x36 ;  /* 0x0000ad800000791a */ /* 0x000fe80000000000 */
[----:B------:R-:W2:Y:S02]  /*31d0*/  UTCATOMSWS.FIND_AND_SET.ALIGN UP0, UR4, UR4 ;  /* 0x00000004000475e3 */ /* 0x000ea40008000800 */
[----:B--2---:R-:W-:Y:S01]  /*31e0*/  MOV R4, UR4 ;  /* 0x0000000400047c02 */ /* 0x004fe20008000f00 */
[----:B------:R-:W-:Y:S06]  /*31f0*/  BRA.U UP0, `(.L_x_59) ;  /* 0x0000000100187547 */ /* 0x000fec000b800000 */
.L_x_60:
[----:B------:R-:W-:Y:S05]  /*3200*/  NANOSLEEP 0x64 ;  /* 0x000000640000795d */ /* 0x000fea0003800000 */
[----:B------:R-:W-:-:S05]  /*3210*/  UMOV UR4, 0x10 ;  /* 0x0000001000047882 */ /* 0x000fca0000000000 */
[----:B------:R-:W-:Y:S04]  /*3220*/  DEPBAR.LE SB2, 0x36 ;  /* 0x0000ad800000791a */ /* 0x000fe80000000000 */
[----:B------:R-:W2:Y:S02]  /*3230*/  UTCATOMSWS.FIND_AND_SET.ALIGN UP0, UR4, UR4 ;  /* 0x00000004000475e3 */ /* 0x000ea40008000800 */
[----:B--2---:R-:W-:Y:S01]  /*3240*/  MOV R4, UR4 ;  /* 0x0000000400047c02 */ /* 0x004fe20008000f00 */
[----:B------:R-:W-:Y:S05]  /*3250*/  BRA.U !UP0, `(.L_x_60) ;  /* 0xfffffffd08e87547 */ /* 0x000fea000b83ffff */
.L_x_59:
[-C--:B------:R-:W-:Y:S02]  /*3260*/  SHF.L.U32 R3, R3, R4.reuse, RZ ;  /* 0x0000000403037219 */ /* 0x080fe400000006ff */
[----:B------:R-:W-:Y:S01]  /*3270*/  SHF.L.U32 R0, R0, R4, RZ ;  /* 0x0000000400007219 */ /* 0x000fe200000006ff */
[----:B------:R-:W-:Y:S02]  /*3280*/  IMAD.SHL.U32 R4, R4, 0x20, RZ ;  /* 0x0000002004047824 */ /* 0x000fe400078e00ff */
[----:B------:R2:W-:Y:S04]  /*3290*/  ATOMS.OR RZ, [UR5+0x14], R3 ;  /* 0x00001403ffff798c */ /* 0x0005e8000b000005 */
[----:B------:R2:W-:Y:S04]  /*32a0*/  ATOMS.OR RZ, [UR5+0x18], R0 ;  /* 0x00001800ffff798c */ /* 0x0005e8000b000005 */
[----:B------:R2:W-:Y:S01]  /*32b0*/  STS [UR6+0x150], R4 ;  /* 0x00015004ff007988 */ /* 0x0005e20008000806 */
[----:B------:R-:W-:Y:S05]  /*32c0*/  BRA `(.L_x_58) ;  /* 0x0000000000107947 */ /* 0x000fea0003800000 */
.L_x_57:
[----:B------:R-:W-:Y:S02]  /*32d0*/  MOV R0, 0xffffffff ;  /* 0xffffffff00007802 */ /* 0x000fe40000000f00 */
[----:B------:R-:W-:-:S03]  /*32e0*/  MOV R4, 0x3310 ;  /* 0x0000331000047802 */ /* 0x000fc60000000f00 */
[----:B------:R2:W-:Y:S04]  /*32f0*/  STS [UR6+0x150], R0 ;  /* 0x00015000ff007988 */ /* 0x0005e80008000806 */
[----:B-12--5:R-:W-:Y:S05]  /*3300*/  CALL.REL.NOINC `($__internal_1_$__cuda_sm10x_tcgen05_guardrail_trap_phase_invalid_during_alloc) ;  /* 0x0000007000587944 */ /* 0x026fea0003c00000 */
.L_x_58:
[----:B------:R-:W-:Y:S05]  /*3310*/  WARPSYNC.ALL ;  /* 0x0000000000007948 */ /* 0x000fea0003800000 */
[----:B------:R-:W3:Y:S01]  /*3320*/  S2UR UR4, SR_CgaCtaId ;  /* 0x00000000000479c3 */ /* 0x000ee20000008800 */
[----:B------:R-:W-:Y:S01]  /*3330*/  UMOV UR17, 0x400 ;  /* 0x0000040000117882 */ /* 0x000fe20000000000 */
[----:B------:R-:W-:-:S06]  /*3340*/  NOP ;  /* 0x0000000000007918 */ /* 0x000fcc0000000000 */
[----:B------:R-:W-:Y:S06]  /*3350*/  BAR.ARV 0x6, 0xa0 ;  /* 0x0182800000007b1d */ /* 0x000fec0000002000 */
[----:B------:R-:W4:Y:S01]  /*3360*/  LDCU UR5, c[0x0][0x38c] ;  /* 0x00007180ff0577ac */ /* 0x000f220008000800 */
[----:B------:R-:W-:Y:S01]  /*3370*/  LOP3.LUT R2, R2, 0xffff, RZ, 0xc0, !PT ;  /* 0x0000ffff02027812 */ /* 0x000fe200078ec0ff */
[----:B------:R-:W-:Y:S01]  /*3380*/  IMAD.MOV.U32 R11, RZ, RZ, 0x1 ;  /* 0x00000001ff0b7424 */ /* 0x000fe200078e00ff */
[----:B------:R-:W-:Y:S01]  /*3390*/  CS2R R8, SRZ ;  /* 0x0000000000087805 */ /* 0x000fe2000001ff00 */
[----:B------:R-:W1:Y:S01]  /*33a0*/  LDCU UR8, c[0x0][0x38c] ;  /* 0x00007180ff0877ac */ /* 0x000e620008000800 */
[----:B------:R-:W-:Y:S01]  /*33b0*/  R2UR UR19, R2 ;  /* 0x00000000021372ca */ /* 0x000fe200000e0000 */
[----:B------:R-:W-:Y:S01]  /*33c0*/  IMAD.MOV.U32 R10, RZ, RZ, RZ ;  /* 0x000000ffff0a7224 */ /* 0x000fe200078e00ff */
[----:B------:R-:W-:Y:S01]  /*33d0*/  UMOV UR22, URZ ;  /* 0x000000ff00167c82 */ /* 0x000fe20008000000 */
[----:B------:R-:W-:Y:S01]  /*33e0*/  UMOV UR14, URZ ;  /* 0x000000ff000e7c82 */ /* 0x000fe20008000000 */
[----:B---3--:R-:W-:Y:S01]  /*33f0*/  ULEA UR17, UR4, UR17, 0x18 ;  /* 0x0000001104117291 */ /* 0x008fe2000f8ec0ff */
[----:B------:R-:W-:Y:S01]  /*3400*/  UMOV UR26, 0x0 ;  /* 0x00000000001a7882 */ /* 0x000fe20000000000 */
[----:B------:R-:W-:-:S02]  /*3410*/  UMOV UR27, 0x4400010 ;  /* 0x04400010001b7882 */ /* 0x000fc40000000000 */
[----:B------:R-:W-:Y:S02]  /*3420*/  UIADD3 UR6, UPT, UPT, UR17, 0x6400, URZ ;  /* 0x0000640011067890 */ /* 0x000fe4000fffe0ff */
[----:B------:R-:W-:Y:S02]  /*3430*/  UIADD3 UR7, UPT, UPT, UR17, 0xb400, URZ ;  /* 0x0000b40011077890 */ /* 0x000fe4000fffe0ff */
[----:B----4-:R-:W-:Y:S01]  /*3440*/  UIADD3 UR5, UPT, UPT, UR5, 0x3f, URZ ;  /* 0x0000003f05057890 */ /* 0x010fe2000fffe0ff */
[----:B--2---:R-:W2:Y:S01]  /*3450*/  LDS R0, [UR17+0x150] ;  /* 0x00015011ff007984 */ /* 0x004ea20008000800 */
[----:B------:R-:W-:Y:S02]  /*3460*/  USHF.R.U32.HI UR6, URZ, 0x4, UR6 ;  /* 0x00000004ff067899 */ /* 0x000fe40008011606 */
[----:B------:R-:W-:Y:S02]  /*3470*/  USHF.R.S32.HI UR4, URZ, 0x1f, UR5 ;  /* 0x0000001fff047899 */ /* 0x000fe40008011405 */
[----:B------:R-:W-:-:S02]  /*3480*/  ULOP3.LUT UR6, UR6, 0x3fff, URZ, 0xc0, !UPT ;  /* 0x00003fff06067892 */ /* 0x000fc4000f8ec0ff */
[----:B------:R-:W-:Y:S02]  /*3490*/  ULEA.HI UR4, UR4, UR5, URZ, 0x6 ;  /* 0x0000000504047291 */ /* 0x000fe4000f8f30ff */
[----:B------:R-:W-:Y:S02]  /*34a0*/  USHF.R.U32.HI UR5, URZ, 0x4, UR7 ;  /* 0x00000004ff057899 */ /* 0x000fe40008011607 */
[----:B------:R-:W-:Y:S02]  /*34b0*/  USHF.R.S32.HI UR28, URZ, 0x6, UR4 ;  /* 0x00000006ff1c7899 */ /* 0x000fe40008011404 */
[----:B------:R-:W-:Y:S02]  /*34c0*/  ULOP3.LUT UR5, UR5, 0x3fff, URZ, 0xc0, !UPT ;  /* 0x00003fff05057892 */ /* 0x000fe4000f8ec0ff */
[----:B------:R-:W-:Y:S02]  /*34d0*/  UISETP.LT.AND UP0, UPT, UR28, 0x1, UPT ;  /* 0x000000011c00788c */ /* 0x000fe4000bf01270 */
[----:B------:R-:W-:-:S02]  /*34e0*/  ULOP3.LUT UR20, UR6, 0x10000, URZ, 0xfc, !UPT ;  /* 0x0001000006147892 */ /* 0x000fc4000f8efcff */
[----:B------:R-:W-:Y:S02]  /*34f0*/  USEL UR29, UR28, 0x1, !UP0 ;  /* 0x000000011c1d7887 */ /* 0x000fe4000c000000 */
[----:B------:R-:W-:Y:S02]  /*3500*/  ULOP3.LUT UR21, UR5, 0x10000, URZ, 0xfc, !UPT ;  /* 0x0001000005157892 */ /* 0x000fe4000f8efcff */
[----:B------:R-:W-:Y:S02]  /*3510*/  UIADD3 UR29, UPT, UPT, -UR29, URZ, URZ ;  /* 0x000000ff1d1d7290 */ /* 0x000fe4000fffe1ff */
[----:B-1----:R-:W-:Y:S01]  /*3520*/  UISETP.GE.AND UP4, UPT, UR8, 0x1, UPT ;  /* 0x000000010800788c */ /* 0x002fe2000bf86270 */
[----:B------:R-:W-:Y:S01]  /*3530*/  UMOV UR24, 0x0 ;  /* 0x0000000000187882 */ /* 0x000fe20000000000 */
[----:B------:R-:W-:Y:S01]  /*3540*/  UMOV UR25, 0x4400010 ;  /* 0x0440001000197882 */ /* 0x000fe20000000000 */
[----:B--2---:R-:W-:-:S15]  /*3550*/  R2UR UR30, R0 ;  /* 0x00000000001e72ca */ /* 0x004fde00000e0000 */
.L_x_67:
[----:B------:R-:W-:Y:S02]  /*3560*/  LEA R0, R10, UR17, 0x3 ;  /* 0x000000110a007c11 */ /* 0x000fe4000f8e18ff */
[----:B------:R-:W-:Y:S02]  /*3570*/  SHF.L.U32 R5, R9, 0x1f, RZ ;  /* 0x0000001f09057819 */ /* 0x000fe400000006ff */
[----:B------:R-:W-:Y:S01]  /*3580*/  PLOP3.LUT P0, PT, PT, PT, UP4, 0x80, 0x8 ;  /* 0x000000000008781c */ /* 0x000fe20003f0f048 */
[----:B------:R-:W-:Y:S01]  /*3590*/  VIADD R3, R0, 0xb0 ;  /* 0x000000b000037836 */ /* 0x000fe20000000000 */
[----:B-1----:R-:W1:Y:S02]  /*35a0*/  SYNCS.PHASECHK.TRANS64.TRYWAIT P1, [R0+URZ+0xa0], R5 ;  /* 0x0000a005000075a7 */ /* 0x002e6400080211ff */
[----:B-1-3--:R-:W-:Y:S09]  /*35b0*/  @!P1 BRA `(.L_x_61) ;  /* 0x0000006400b09947 */ /* 0x00aff20003800000 */
.L_x_150:
[----:B------:R-:W-:Y:S01]  /*35c0*/  LEA R4, R10, UR17, 0x4 ;  /* 0x000000110a047c11 */ /* 0x000fe2000f8e20ff */
[----:B------:R-:W-:Y:S01]  /*35d0*/  @UP4 ULEA UR4, UR14, UR17, 0x3 ;  /* 0x000000110e044291 */ /* 0x000fe2000f8e18ff */
[----:B------:R-:W-:Y:S01]  /*35e0*/  PLOP3.LUT P2, PT, PT, PT, PT, 0x80, 0x8 ;  /* 0x000000000008781c */ /* 0x000fe20003f4f070 */
[----:B------:R-:W-:Y:S01]  /*35f0*/  ULEA UR23, UR22, UR17, 0x3 ;  /* 0x0000001116177291 */ /* 0x000fe2000f8e18ff */
[----:B------:R-:W-:Y:S02]  /*3600*/  PRMT R3, RZ, 0x654, R3 ;  /* 0x00000654ff037816 */ /* 0x000fe40000000003 */
[----:B-1----:R-:W1:Y:S01]  /*3610*/  LDS.128 R4, [R4+0x130] ;  /* 0x0001300004047984 */ /* 0x002e620000000c00 */
[----:B------:R-:W-:Y:S02]  /*3620*/  @P0 SHF.L.U32 R2, R8, 0x1f, RZ ;  /* 0x0000001f08020819 */ /* 0x000fe400000006ff */
[----:B------:R-:W-:Y:S01]  /*3630*/  SHF.L.U32 R0, R11, 0x1f, RZ ;  /* 0x0000001f0b007819 */ /* 0x000fe200000006ff */
[----:B------:R-:W-:Y:S01]  /*3640*/  @!PT LDS RZ, [RZ] ;  /* 0x00000000fffff984 */ /* 0x000fe20000000800 */
[----:B------:R-:W-:Y:S01]  /*3650*/  @!PT LDS RZ, [RZ] ;  /* 0x00000000fffff984 */ /* 0x000fe20000000800 */
[----:B------:R-:W-:Y:S01]  /*3660*/  @!PT LDS RZ, [RZ] ;  /* 0x00000000fffff984 */ /* 0x000fe20000000800 */
[----:B------:R-:W-:Y:S01]  /*3670*/  @!PT LDS RZ, [RZ] ;  /* 0x00000000fffff984 */ /* 0x000fe20000000800 */
[----:B------:R2:W-:Y:S06]  /*3680*/  MEMBAR.ALL.CTA ;  /* 0x0000000000007992 */ /* 0x0005ec0000008000 */
[----:B--2---:R-:W2:Y:S02]  /*3690*/  FENCE.VIEW.ASYNC.S ;  /* 0x00000000000073c6 */ /* 0x004ea40000000000 */
[----:B--2---:R2:W-:Y:S01]  /*36a0*/  SYNCS.ARRIVE.TRANS64.RED.A1T0 RZ, [R3+URZ], RZ ;  /* 0x000000ff03ff79a7 */ /* 0x0045e200081004ff */
[----:B------:R2:W3:Y:S01]  /*36b0*/  @P0 SYNCS.PHASECHK.TRANS64.TRYWAIT P2, [UR4], R2 ;  /* 0x00000002ff0005a7 */ /* 0x0004e20008041104 */
[----:B------:R-:W-:Y:S01]  /*36c0*/  ULEA.HI UR4, UR22, UR22, URZ, 0x1 ;  /* 0x0000001616047291 */ /* 0x000fe2000f8f08ff */
[----:B-1----:R-:W-:-:S03]  /*36d0*/  LOP3.LUT P1, RZ, R6, 0x1, RZ, 0xc0, !PT ;  /* 0x0000000106ff7812 */ /* 0x002fc6000782c0ff */
[----:B------:R-:W-:Y:S02]  /*36e0*/  USHF.L.U32 UR18, UR4, 0x7, URZ ;  /* 0x0000000704127899 */ /* 0x000fe400080006ff */
[----:B------:R-:W-:Y:S02]  /*36f0*/  ULOP3.LUT UR4, UR4, 0xffe, URZ, 0xc0, !UPT ;  /* 0x00000ffe04047892 */ /* 0x000fe4000f8ec0ff */
[----:B------:R-:W-:Y:S02]  /*3700*/  ULOP3.LUT UR18, UR18, 0xffffff00, URZ, 0xc0, !UPT ;  /* 0xffffff0012127892 */ /* 0x000fe4000f8ec0ff */
[----:B------:R-:W-:Y:S02]  /*3710*/  UIADD3 UR4, UPT, UPT, -UR4, UR22, URZ ;  /* 0x0000001604047290 */ /* 0x000fe4000fffe1ff */
[----:B------:R-:W-:Y:S01]  /*3720*/  UIADD3 UR18, UPT, UPT, UR30, UR18, URZ ;  /* 0x000000121e127290 */ /* 0x000fe2000fffe0ff */
[----:B------:R-:W1:Y:S03]  /*3730*/  SYNCS.PHASECHK.TRANS64.TRYWAIT P0, [UR23+0xe0], R0 ;  /* 0x0000e000ff0075a7 */ /* 0x000e660008001117 */
[----:B------:R-:W-:Y:S01]  /*3740*/  ULEA UR18, UR4, UR18, 0x14 ;  /* 0x0000001204127291 */ /* 0x000fe2000f8ea0ff */
[----:B-123--:R-:W-:Y:S11]  /*3750*/  @!P0 BRA `(.L_x_62) ;  /* 0x00000064005c8947 */ /* 0x00eff60003800000 */
.L_x_152:
[----:B------:R-:W-:Y:S01]  /*3760*/  IADD3 R10, PT, PT, R10, 0x1, RZ ;  /* 0x000000010a0a7810 */ /* 0x000fe20007ffe0ff */
[----:B------:R-:W-:Y:S06]  /*3770*/  BRA.U !UP4, `(.L_x_63) ;  /* 0x000000010c987547 */ /* 0x000fec000b800000 */
[----:B------:R-:W-:Y:S01]  /*3780*/  UPLOP3.LUT UP2, UPT, UPT, UPT, UPT, 0x40, 0x4 ;  /* 0x000000000004789c */ /* 0x000fe20003f4e870 */
[----:B------:R-:W-:Y:S01]  /*3790*/  UMOV UR16, UR29 ;  /* 0x0000001d00107c82 */ /* 0x000fe20008000000 */
[----:B------:R-:W-:Y:S01]  /*37a0*/  UMOV UR15, UR28 ;  /* 0x0000001c000f7c82 */ /* 0x000fe20008000000 */
[----:B------:R-:W-:-:S08]  /*37b0*/  UMOV UR6, UR14 ;  /* 0x0000000e00067c82 */ /* 0x000fd00008000000 */
.L_x_66:
[----:B------:R-:W-:Y:S02]  /*37c0*/  UIADD3 UR16, UPT, UPT, UR16, 0x1, URZ ;  /* 0x0000000110107890 */ /* 0x000fe4000fffe0ff */
[----:B--2---:R-:W-:Y:S02]  /*37d0*/  ULEA UR5, UR6, UR17, 0x3 ;  /* 0x0000001106057291 */ /* 0x004fe4000f8e18ff */
[----:B------:R-:W-:Y:S01]  /*37e0*/  UISETP.NE.AND UP3, UPT, UR16, URZ, UPT ;  /* 0x000000ff1000728c */ /* 0x000fe2000bf65270 */
[----:B---3--:R-:W-:Y:S10]  /*37f0*/  @P2 BRA `(.L_x_64) ;  /* 0x00000000000c2947 */ /* 0x008ff40003800000 */
[----:B-1----:R-:W-:Y:S04]  /*3800*/  SHF.L.U32 R3, R8, 0x1f, RZ ;  /* 0x0000001f08037819 */ /* 0x002fe800000006ff */
[----:B------:R-:W1:Y:S02]  /*3810*/  SYNCS.PHASECHK.TRANS64.TRYWAIT P0, [UR5], R3 ;  /* 0x00000003ff0075a7 */ /* 0x000e640008001105 */
[----:B-1----:R-:W-:Y:S05]  /*3820*/  @!P0 BRA `(.L_x_65) ;  /* 0x0000006400408947 */ /* 0x002fea0003800000 */
.L_x_64:
[----:B------:R-:W-:Y:S01]  /*3830*/  UISETP.NE.AND UP0, UPT, UR15, 0x1, UPT ;  /* 0x000000010f00788c */ /* 0x000fe2000bf05270 */
[----:B------:R-:W-:Y:S01]  /*3840*/  PLOP3.LUT P2, PT, PT, PT, PT, 0x80, 0x8 ;  /* 0x000000000008781c */ /* 0x000fe20003f4f070 */
[----:B------:R-:W-:Y:S02]  /*3850*/  UIADD3 UR4, UPT, UPT, UR6, 0x1, URZ ;  /* 0x0000000106047890 */ /* 0x000fe4000fffe0ff */
[----:B------:R-:W-:Y:S02]  /*3860*/  ULEA UR12, UR6, UR21, 0xa ;  /* 0x00000015060c7291 */ /* 0x000fe4000f8e50ff */
[----:B------:R-:W-:Y:S01]  /*3870*/  UISETP.NE.AND UP1, UPT, UR4, 0x5, UPT ;  /* 0x000000050400788c */ /* 0x000fe2000bf25270 */
[----:B------:R-:W-:Y:S01]  /*3880*/  PLOP3.LUT P0, PT, PT, PT, UP0, 0x80, 0x8 ;  /* 0x000000000008781c */ /* 0x000fe20003f0f008 */
[----:B------:R-:W-:Y:S02]  /*3890*/  UIADD3 UR10, UPT, UPT, UR12, 0x2, URZ ;  /* 0x000000020c0a7890 */ /* 0x000fe4000fffe0ff */
[----:B------:R-:W-:Y:S02]  /*38a0*/  USEL UR7, URZ, 0x1, UP1 ;  /* 0x00000001ff077887 */ /* 0x000fe40008800000 */
[----:B------:R-:W-:Y:S02]  /*38b0*/  USEL UR14, UR4, URZ, UP1 ;  /* 0x000000ff040e7287 */ /* 0x000fe40008800000 */
[----:B------:R-:W-:Y:S02]  /*38c0*/  UIADD3 UR15, UPT, UPT, UR15, -0x1, URZ ;  /* 0xffffffff0f0f7890 */ /* 0x000fe4000fffe0ff */
[----:B------:R-:W-:Y:S01]  /*38d0*/  @UP0 ULEA UR4, UR14, UR17, 0x3 ;  /* 0x000000110e040291 */ /* 0x000fe2000f8e18ff */
[----:B------:R-:W-:Y:S01]  /*38e0*/  LOP3.LUT R8, R8, UR7, RZ, 0x3c, !PT ;  /* 0x0000000708087c12 */ /* 0x000fe2000f8e3cff */
[----:B------:R-:W-:Y:S01]  /*38f0*/  UIADD3 UR7, UPT, UPT, UR5, 0x28, URZ ;  /* 0x0000002805077890 */ /* 0x000fe2000fffe0ff */
[----:B------:R-:W-:Y:S02]  /*3900*/  UMOV UR13, 0x80004020 ;  /* 0x80004020000d7882 */ /* 0x000fe40000000000 */
[----:B-1----:R-:W-:Y:S01]  /*3910*/  @P0 SHF.L.U32 R0, R8, 0x1f, RZ ;  /* 0x0000001f08000819 */ /* 0x002fe200000006ff */
[----:B------:R-:W-:Y:S01]  /*3920*/  UMOV UR5, 0x80004020 ;  /* 0x8000402000057882 */ /* 0x000fe20000000000 */
[----:B------:R-:W-:Y:S01]  /*3930*/  UMOV UR11, 0x80004020 ;  /* 0x80004020000b7882 */ /* 0x000fe20000000000 */
[----:B------:R-:W-:Y:S01]  /*3940*/  UMOV UR9, 0x80004020 ;  /* 0x8000402000097882 */ /* 0x000fe20000000000 */
[----:B------:R2:W3:Y:S01]  /*3950*/  @P0 SYNCS.PHASECHK.TRANS64.TRYWAIT P2, [UR4], R0 ;  /* 0x00000000ff0005a7 */ /* 0x0004e20008041104 */
[----:B------:R-:W-:Y:S03]  /*3960*/  ULEA UR4, UR6, UR20, 0x8 ;  /* 0x0000001406047291 */ /* 0x000fe6000f8e40ff */
[----:B------:R-:W-:Y:S01]  /*3970*/  UMOV UR6, UR14 ;  /* 0x0000000e00067c82 */ /* 0x000fe20008000000 */
[----:B------:R-:W-:Y:S05]  /*3980*/  UIADD3 UR8, UPT, UPT, UR4, 0x2, URZ ;  /* 0x0000000204087890 */ /* 0x000fea000fffe0ff */
[----:B------:R2:W-:Y:S01]  /*3990*/  UTCQMMA gdesc[UR4], gdesc[UR12], tmem[UR18], tmem[UR26], idesc[UR27], UP2 ;  /* 0x00ff1a0c040075ea */ /* 0x0005e20009000312 */
[----:B------:R-:W-:Y:S03]  /*39a0*/  UPLOP3.LUT UP2, UPT, UPT, UPT, UPT, 0x80, 0x8 ;  /* 0x000000000008789c */ /* 0x000fe60003f4f070 */
[----:B------:R2:W-:Y:S01]  /*39b0*/  UTCQMMA gdesc[UR8], gdesc[UR10], tmem[UR18], tmem[UR24], idesc[UR25], UPT ;  /* 0x00ff180a080075ea */ /* 0x0005e2000b800312 */
[----:B------:R2:W-:Y:S01]  /*39c0*/  UTCBAR.MULTICAST [UR7], URZ, UR19 ;  /* 0x000000ff070073e9 */ /* 0x0005e20008000813 */
[----:B------:R-:W-:Y:S06]  /*39d0*/  BRA.U UP3, `(.L_x_66) ;  /* 0xfffffffd03787547 */ /* 0x000fec000b83ffff */
.L_x_63:
[----:B--2---:R-:W-:Y:S01]  /*39e0*/  UIADD3 UR4, UPT, UPT, UR22, 0x1, URZ ;  /* 0x0000000116047890 */ /* 0x004fe2000fffe0ff */
[C---:B------:R-:W-:Y:S01]  /*39f0*/  ISETP.NE.AND P0, PT, R10.reuse, 0x2, PT ;  /* 0x000000020a00780c */ /* 0x040fe20003f05270 */
[----:B------:R-:W-:Y:S02]  /*3a00*/  UIADD3 UR5, UPT, UPT, UR23, 0xc0, URZ ;  /* 0x000000c017057890 */ /* 0x000fe4000fffe0ff */
[----:B------:R-:W-:Y:S01]  /*3a10*/  UISETP.NE.AND UP0, UPT, UR4, 0x4, UPT ;  /* 0x000000040400788c */ /* 0x000fe2000bf05270 */
[----:B-1----:R-:W-:Y:S02]  /*3a20*/  SEL R0, RZ, 0x1, P0 ;  /* 0x00000001ff007807 */ /* 0x002fe40000000000 */
[----:B------:R-:W-:Y:S01]  /*3a30*/  SEL R10, R10, RZ, P0 ;  /* 0x000000ff0a0a7207 */ /* 0x000fe20000000000 */
[----:B------:R-:W-:Y:S01]  /*3a40*/  USEL UR6, URZ, 0x1, UP0 ;  /* 0x00000001ff067887 */ /* 0x000fe20008000000 */
[----:B------:R-:W-:Y:S01]  /*3a50*/  LOP3.LUT R9, R9, R0, RZ, 0x3c, !PT ;  /* 0x0000000009097212 */ /* 0x000fe200078e3cff */
[----:B------:R-:W-:Y:S01]  /*3a60*/  USEL UR22, UR4, URZ, UP0 ;  /* 0x000000ff04167287 */ /* 0x000fe20008000000 */
[----:B------:R1:W-:Y:S03]  /*3a70*/  UTCBAR [UR5], URZ ;  /* 0x000000ff050073e9 */ /* 0x0003e600080000ff */
[----:B------:R-:W-:Y:S01]  /*3a80*/  LOP3.LUT R11, R11, UR6, RZ, 0x3c, !PT ;  /* 0x000000060b0b7c12 */ /* 0x000fe2000f8e3cff */
[----:B------:R-:W-:Y:S07]  /*3a90*/  @P1 BRA `(.L_x_67) ;  /* 0xfffffff800b01947 */ /* 0x000fee000383ffff */
[----:B------:R-:W2:Y:S01]  /*3aa0*/  S2UR UR8, SR_CgaCtaId ;  /* 0x00000000000879c3 */ /* 0x000ea20000008800 */
[----:B------:R-:W-:Y:S01]  /*3ab0*/  ELECT P0, URZ, PT ;  /* 0x0000000000ff782f */ /* 0x000fe20003800000 */
[----:B------:R-:W-:Y:S01]  /*3ac0*/  IMAD.MOV.U32 R0, RZ, RZ, 0x1 ;  /* 0x00000001ff007424 */ /* 0x000fe200078e00ff */
[----:B------:R-:W-:Y:S01]  /*3ad0*/  UIADD3 UR17, UPT, UPT, UR17, 0xe0, URZ ;  /* 0x000000e011117890 */ /* 0x000fe2000fffe0ff */
[----:B------:R-:W-:Y:S01]  /*3ae0*/  SHF.L.U32 R3, R11, 0x1f, RZ ;  /* 0x0000001f0b037819 */ /* 0x000fe200000006ff */
[----:B------:R-:W-:-:S03]  /*3af0*/  UMOV UR4, 0x40 ;  /* 0x0000004000047882 */ /* 0x000fc60000000000 */
[----:B------:R-:W-:Y:S01]  /*3b00*/  UVIRTCOUNT.DEALLOC.SMPOOL 0x80 ;  /* 0x000000800000784c */ /* 0x000fe20000000000 */
[----:B--2---:R-:W-:Y:S02]  /*3b10*/  ULEA UR8, UR8, UR4, 0x18 ;  /* 0x0000000408087291 */ /* 0x004fe4000f8ec0ff */
[----:B------:R-:W-:-:S07]  /*3b20*/  ULEA UR4, UR22, UR17, 0x3 ;  /* 0x0000001116047291 */ /* 0x000fce000f8e18ff */
[----:B------:R2:W-:Y:S02]  /*3b30*/  @P0 STS.U8 [UR8+0x1c], R0 ;  /* 0x00001c00ff000988 */ /* 0x0005e40008000008 */
[----:B------:R-:W4:Y:S02]  /*3b40*/  SYNCS.PHASECHK.TRANS64.TRYWAIT P0, [UR4], R3 ;  /* 0x00000003ff0075a7 */ /* 0x000f240008001104 */
[----:B--2-4-:R-:W-:Y:S05]  /*3b50*/  @!P0 BRA `(.L_x_68) ;  /* 0x00000060008c8947 */ /* 0x014fea0003800000 */
.L_x_155:
[----:B------:R-:W-:-:S04]  /*3b60*/  UIADD3 UR4, UPT, UPT, UR22, 0x1, URZ ;  /* 0x0000000116047890 */ /* 0x000fc8000fffe0ff */
[----:B------:R-:W-:-:S04]  /*3b70*/  UISETP.NE.AND UP0, UPT, UR4, 0x4, UPT ;  /* 0x000000040400788c */ /* 0x000fc8000bf05270 */
[----:B------:R-:W-:Y:S02]  /*3b80*/  USEL UR6, URZ, 0x1, UP0 ;  /* 0x00000001ff067887 */ /* 0x000fe40008000000 */
[----:B------:R-:W-:-:S04]  /*3b90*/  USEL UR4, UR4, URZ, UP0 ;  /* 0x000000ff04047287 */ /* 0x000fc80008000000 */
[----:B-1----:R-:W-:Y:S01]  /*3ba0*/  ULEA UR5, UR4, UR17, 0x3 ;  /* 0x0000001104057291 */ /* 0x002fe2000f8e18ff */
[----:B------:R-:W-:-:S04]  /*3bb0*/  LOP3.LUT R2, R11, UR6, RZ, 0x3c, !PT ;  /* 0x000000060b027c12 */ /* 0x000fc8000f8e3cff */
[----:B--2---:R-:W-:-:S04]  /*3bc0*/  SHF.L.U32 R3, R2, 0x1f, RZ ;  /* 0x0000001f02037819 */ /* 0x004fc800000006ff */
[----:B------:R-:W1:Y:S02]  /*3bd0*/  SYNCS.PHASECHK.TRANS64.TRYWAIT P0, [UR5], R3 ;  /* 0x00000003ff0075a7 */ /* 0x000e640008001105 */
[----:B-1----:R-:W-:Y:S05]  /*3be0*/  @!P0 BRA `(.L_x_69) ;  /* 0x0000006000808947 */ /* 0x002fea0003800000 */
.L_x_157:
        /* <DEDUP_REMOVED lines=9> */
.L_x_159:
[----:B------:R-:W-:-:S04]  /*3c80*/  UIADD3 UR4, UPT, UPT, UR4, 0x1, URZ ;  /* 0x0000000104047890 */ /* 0x000fc8000fffe0ff */
[----:B------:R-:W-:-:S04]  /*3c90*/  UISETP.NE.AND UP0, UPT, UR4, 0x4, UPT ;  /* 0x000000040400788c */ /* 0x000fc8000bf05270 */
[----:B------:R-:W-:Y:S02]  /*3ca0*/  USEL UR5, URZ, 0x1, UP0 ;  /* 0x00000001ff057887 */ /* 0x000fe40008000000 */
[----:B------:R-:W-:-:S04]  /*3cb0*/  USEL UR4, UR4, URZ, UP0 ;  /* 0x000000ff04047287 */ /* 0x000fc80008000000 */
[----:B------:R-:W-:Y:S01]  /*3cc0*/  ULEA UR4, UR4, UR17, 0x3 ;  /* 0x0000001104047291 */ /* 0x000fe2000f8e18ff */
[----:B-1----:R-:W-:-:S04]  /*3cd0*/  LOP3.LUT R3, R2, UR5, RZ, 0x3c, !PT ;  /* 0x0000000502037c12 */ /* 0x002fc8000f8e3cff */
[----:B------:R-:W-:-:S04]  /*3ce0*/  SHF.L.U32 R3, R3, 0x1f, RZ ;  /* 0x0000001f03037819 */ /* 0x000fc800000006ff */
[----:B------:R-:W1:Y:S02]  /*3cf0*/  SYNCS.PHASECHK.TRANS64.TRYWAIT P0, [UR4], R3 ;  /* 0x00000003ff0075a7 */ /* 0x000e640008001104 */
[----:B-1----:R-:W-:Y:S05]  /*3d00*/  @!P0 BRA `(.L_x_71) ;  /* 0x0000006000688947 */ /* 0x002fea0003800000 */
.L_x_161:
[----:B------:R-:W-:Y:S01]  /*3d10*/  NOP ;  /* 0x0000000000007918 */ /* 0x000fe20000000000 */
[----:B-1----:R-:W1:Y:S01]  /*3d20*/  LDS R0, [UR8+0x14] ;  /* 0x00001408ff007984 */ /* 0x002e620008000800 */
[----:B------:R-:W-:Y:S01]  /*3d30*/  ULOP3.LUT UR4, UR30, 0xffff, URZ, 0xc0, !UPT ;  /* 0x0000ffff1e047892 */ /* 0x000fe2000f8ec0ff */
[----:B------:R-:W-:Y:S01]  /*3d40*/  UMOV UR5, 0xffff ;  /* 0x0000ffff00057882 */ /* 0x000fe20000000000 */
[----:B------:R-:W-:Y:S02]  /*3d50*/  UMOV UR6, 0x1 ;  /* 0x0000000100067882 */ /* 0x000fe40000000000 */
[----:B------:R-:W-:-:S04]  /*3d60*/  USHF.R.U32.HI UR4, URZ, 0x5, UR4 ;  /* 0x00000005ff047899 */ /* 0x000fc80008011604 */
[----:B------:R-:W-:Y:S02]  /*3d70*/  USHF.L.U32 UR5, UR5, UR4, URZ ;  /* 0x0000000405057299 */ /* 0x000fe400080006ff */
[----:B------:R-:W-:-:S04]  /*3d80*/  USHF.L.U32 UR4, UR6, UR4, URZ ;  /* 0x0000000406047299 */ /* 0x000fc800080006ff */
[----:B-1----:R-:W-:-:S04]  /*3d90*/  LOP3.LUT R0, R0, UR5, RZ, 0xc0, !PT ;  /* 0x0000000500007c12 */ /* 0x002fc8000f8ec0ff */
[----:B------:R-:W-:-:S13]  /*3da0*/  ISETP.NE.AND P0, PT, R0, UR5, PT ;  /* 0x0000000500007c0c */ /* 0x000fda000bf05270 */
[----:B------:R-:W-:Y:S05]  /*3db0*/  @P0 BRA `(.L_x_72) ;  /* 0x0000000000580947 */ /* 0x000fea0003800000 */
[----:B------:R-:W1:Y:S02]  /*3dc0*/  LDS R0, [UR8+0x18] ;  /* 0x00001808ff007984 */ /* 0x000e640008000800 */
[----:B-1----:R-:W-:-:S04]  /*3dd0*/  LOP3.LUT R0, R0, UR4, RZ, 0xc0, !PT ;  /* 0x0000000400007c12 */ /* 0x002fc8000f8ec0ff */
[----:B------:R-:W-:-:S13]  /*3de0*/  ISETP.NE.AND P0, PT, R0, UR4, PT ;  /* 0x0000000400007c0c */ /* 0x000fda000bf05270 */
[----:B------:R-:W-:Y:S05]  /*3df0*/  @P0 BRA `(.L_x_73) ;  /* 0x00000000003c0947 */ /* 0x000fea0003800000 */
[----:B------:R-:W1:Y:S01]  /*3e00*/  S2R R2, SR_LANEID ;  /* 0x0000000000027919 */ /* 0x000e620000000000 */
[----:B------:R-:W-:Y:S01]  /*3e10*/  ULOP3.LUT UR5, URZ, UR5, URZ, 0x33, !UPT ;  /* 0x00000005ff057292 */ /* 0x000fe2000f8e33ff */
[----:B------:R-:W-:Y:S01]  /*3e20*/  LOP3.LUT R4, RZ, UR4, RZ, 0x33, !PT ;  /* 0x00000004ff047c12 */ /* 0x000fe2000f8e33ff */
[----:B------:R-:W-:Y:S02]  /*3e30*/  VOTEU.ANY UR4, UPT, PT ;  /* 0x0000000000047886 */ /* 0x000fe400038e0100 */
[----:B------:R-:W-:Y:S01]  /*3e40*/  UFLO.U32 UR4, UR4 ;  /* 0x00000004000472bd */ /* 0x000fe200080e0000 */
[----:B------:R-:W2:Y:S01]  /*3e50*/  REDUX UR6, R4 ;  /* 0x00000000040673c4 */ /* 0x000ea20000000000 */
[----:B------:R-:W-:-:S06]  /*3e60*/  IMAD.U32 R0, RZ, RZ, UR5 ;  /* 0x00000005ff007e24 */ /* 0x000fcc000f8e00ff */
[----:B------:R4:W-:Y:S01]  /*3e70*/  UTCATOMSWS.AND URZ, UR5 ;  /* 0x0000000500ff79e3 */ /* 0x0009e20008000000 */
[----:B------:R-:W3:Y:S01]  /*3e80*/  REDUX UR7, R0 ;  /* 0x00000000000773c4 */ /* 0x000ee20000000000 */
[----:B-1----:R-:W-:Y:S01]  /*3e90*/  ISETP.EQ.U32.AND P0, PT, R2, UR4, PT ;  /* 0x0000000402007c0c */ /* 0x002fe2000bf02070 */
[----:B--2---:R-:W-:Y:S01]  /*3ea0*/  IMAD.U32 R2, RZ, RZ, UR6 ;  /* 0x00000006ff027e24 */ /* 0x004fe2000f8e00ff */
[----:B---3--:R-:W-:-:S11]  /*3eb0*/  MOV R3, UR7 ;  /* 0x0000000700037c02 */ /* 0x008fd60008000f00 */
[----:B------:R4:W-:Y:S04]  /*3ec0*/  @P0 ATOMS.AND RZ, [UR8+0x14], R3 ;  /* 0x00001403ffff098c */ /* 0x0009e8000a800008 */
[----:B------:R4:W-:Y:S01]  /*3ed0*/  @P0 ATOMS.AND RZ, [UR8+0x18], R2 ;  /* 0x00001802ffff098c */ /* 0x0009e2000a800008 */
[----:B------:R-:W-:Y:S05]  /*3ee0*/  BRA `(.L_x_74) ;  /* 0x0000000000147947 */ /* 0x000fea0003800000 */
.L_x_73:
[----:B------:R-:W-:Y:S02]  /*3ef0*/  MOV R2, 0x3f10 ;  /* 0x00003f1000027802 */ /* 0x000fe40000000f00 */
[----:B---3-5:R-:W-:Y:S05]  /*3f00*/  CALL.REL.NOINC `($__internal_0_$__cuda_sm10x_tcgen05_guardrail_trap_col_being_dealloced_not_returned_by_alloc) ;  /* 0x00000064004c7944 */ /* 0x028fea0003c00000 */
[----:B------:R-:W-:Y:S05]  /*3f10*/  BRA `(.L_x_74) ;  /* 0x0000000000087947 */ /* 0x000fea0003800000 */
.L_x_72:
[----:B------:R-:W-:Y:S02]  /*3f20*/  MOV R2, 0x3f40 ;  /* 0x00003f4000027802 */ /* 0x000fe40000000f00 */
[----:B---3-5:R-:W-:Y:S05]  /*3f30*/  CALL.REL.NOINC `($__internal_2_$__cuda_sm10x_tcgen05_guardrail_trap_unallocated_columns_being_dealloced) ;  /* 0x0000006400587944 */ /* 0x028fea0003c00000 */
.L_x_74:
[----:B------:R-:W-:Y:S01]  /*3f40*/  NOP ;  /* 0x0000000000007918 */ /* 0x000fe20000000000 */
[----:B----4-:R-:W-:Y:S05]  /*3f50*/  EXIT ;  /* 0x000000000000794d */ /* 0x010fea0003800000 */
.L_x_56:
[----:B------:R-:W-:-:S09]  /*3f60*/  UISETP.NE.OR UP0, UPT, UR17, 0x3, !UP3 ;  /* 0x000000031100788c */ /* 0x000fd2000df05670 */
[----:B------:R-:W-:Y:S05]  /*3f70*/  BRA.U UP0, `(.L_x_75) ;  /* 0x0000001100587547 */ /* 0x000fea000b800000 */
[----:B------:R-:W2:Y:S01]  /*3f80*/  S2UR UR10, SR_CgaCtaId ;  /* 0x00000000000a79c3 */ /* 0x000ea20000008800 */
[----:B------:R-:W3:Y:S01]  /*3f90*/  LDCU UR31, c[0x0][0x370] ;  /* 0x00006e00ff1f77ac */ /* 0x000ee20008000800 */
[----:B------:R-:W-:Y:S02]  /*3fa0*/  HFMA2 R13, -RZ, RZ, 0, 0 ;  /* 0x00000000ff0d7431 */ /* 0x000fe400000001ff */
[----:B------:R-:W-:Y:S01]  /*3fb0*/  IMAD.MOV.U32 R15, RZ, RZ, 0x1 ;  /* 0x00000001ff0f7424 */ /* 0x000fe200078e00ff */
[----:B------:R-:W-:Y:S01]  /*3fc0*/  MOV R7, 0x1000 ;  /* 0x0000100000077802 */ /* 0x000fe20000000f00 */
[----:B------:R-:W3:Y:S01]  /*3fd0*/  LDCU.128 UR44, c[0x0][0xb10] ;  /* 0x00016200ff2c77ac */ /* 0x000ee20008000c00 */
[----:B------:R-:W-:Y:S01]  /*3fe0*/  IMAD.MOV.U32 R14, RZ, RZ, RZ ;  /* 0x000000ffff0e7224 */ /* 0x000fe200078e00ff */
[----:B------:R-:W4:Y:S01]  /*3ff0*/  LDC.64 R16, c[0x0][0x348] ;  /* 0x0000d200ff107b82 */ /* 0x000f220000000a00 */
[----:B------:R-:W1:Y:S01]  /*4000*/  LDCU UR30, c[0x0][0x374] ;  /* 0x00006e80ff1e77ac */ /* 0x000e620008000800 */
[----:B------:R-:W2:Y:S06]  /*4010*/  LDCU UR15, c[0x0][0xb0c] ;  /* 0x00016180ff0f77ac */ /* 0x000eac0008000800 */
[----:B------:R-:W4:Y:S01]  /*4020*/  LDC.64 R2, c[0x0][0x888] ;  /* 0x00022200ff027b82 */ /* 0x000f220000000a00 */
[----:B------:R-:W4:Y:S01]  /*4030*/  LDCU UR49, c[0x0][0xb20] ;  /* 0x00016400ff3177ac */ /* 0x000f220008000800 */
[----:B------:R-:W4:Y:S06]  /*4040*/  LDCU UR4, c[0x0][0xb30] ;  /* 0x00016600ff0477ac */ /* 0x000f2c0008000800 */
[----:B------:R-:W4:Y:S01]  /*4050*/  LDC.64 R4, c[0x0][0x890] ;  /* 0x00022400ff047b82 */ /* 0x000f220000000a00 */
[----:B------:R-:W-:Y:S01]  /*4060*/  UMOV UR21, 0x400 ;  /* 0x0000040000157882 */ /* 0x000fe20000000000 */
[----:B---3--:R-:W-:-:S02]  /*4070*/  UIMAD.WIDE.U32 UR6, UR31, UR44, URZ ;  /* 0x0000002c1f0672a5 */ /* 0x008fc4000f8e00ff */
[----:B-1----:R-:W-:Y:S02]  /*4080*/  UIMAD.WIDE.U32 UR8, UR30, UR47, URZ ;  /* 0x0000002f1e0872a5 */ /* 0x002fe4000f8e00ff */
[----:B--2---:R-:W-:Y:S02]  /*4090*/  ULEA UR21, UR10, UR21, 0x18 ;  /* 0x000000150a157291 */ /* 0x004fe4000f8ec0ff */
[----:B------:R-:W-:Y:S02]  /*40a0*/  UPLOP3.LUT UP3, UPT, UPT, UPT, UPT, 0x40, 0x4 ;  /* 0x000000000004789c */ /* 0x000fe40003f6e870 */
[----:B------:R-:W-:Y:S02]  /*40b0*/  UIADD3 UR37, UPT, UPT, UR21, 0x68, URZ ;  /* 0x0000006815257890 */ /* 0x000fe4000fffe0ff */
[----:B------:R-:W-:Y:S02]  /*40c0*/  UIADD3 UR33, UPT, UPT, UR21, 0x50, URZ ;  /* 0x0000005015217890 */ /* 0x000fe4000fffe0ff */
[----:B------:R-:W-:-:S02]  /*40d0*/  UIADD3 UR25, UPT, UPT, UR21, 0x58, URZ ;  /* 0x0000005815197890 */ /* 0x000fc4000fffe0ff */
[----:B------:R-:W-:Y:S01]  /*40e0*/  UIADD3 UR17, UPT, UPT, UR21, 0x60, URZ ;  /* 0x0000006015117890 */ /* 0x000fe2000fffe0ff */
[----:B------:R-:W-:Y:S01]  /*40f0*/  UMOV UR6, UR7 ;  /* 0x0000000700067c82 */ /* 0x000fe20008000000 */
[----:B------:R-:W-:Y:S01]  /*4100*/  UMOV UR41, UR9 ;  /* 0x0000000900297c82 */ /* 0x000fe20008000000 */
[----:B------:R-:W-:Y:S02]  /*4110*/  UISETP.GE.AND UP0, UPT, UR42, 0x1, UPT ;  /* 0x000000012a00788c */ /* 0x000fe4000bf06270 */
[----:B------:R-:W-:Y:S01]  /*4120*/  UISETP.NE.AND UP4, UPT, UR42, 0x1, UPT ;  /* 0x000000012a00788c */ /* 0x000fe2000bf85270 */
[----:B------:R-:W1:Y:S01]  /*4130*/  LDCU.64 UR22, c[0x0][0xb28] ;  /* 0x00016500ff1677ac */ /* 0x000e620008000a00 */
[----:B------:R-:W-:Y:S02]  /*4140*/  UISETP.NE.AND UP6, UPT, UR15, 0x1, UPT ;  /* 0x000000010f00788c */ /* 0x000fe4000bfc5270 */
[----:B------:R-:W-:Y:S02]  /*4150*/  UISETP.NE.AND UP5, UPT, UR46, 0x1, UPT ;  /* 0x000000012e00788c */ /* 0x000fe4000bfa5270 */
[----:B------:R-:W-:-:S02]  /*4160*/  UPRMT UR37, UR10, 0x654, UR37 ;  /* 0x000006540a257896 */ /* 0x000fc40008000025 */
[----:B------:R-:W-:Y:S02]  /*4170*/  USHF.R.U32.HI UR43, URZ, UR45, UR6 ;  /* 0x0000002dff2b7299 */ /* 0x000fe40008011606 */
[----:B------:R-:W-:Y:S02]  /*4180*/  UPRMT UR40, UR10, 0x654, UR33 ;  /* 0x000006540a287896 */ /* 0x000fe40008000021 */
[----:B------:R-:W-:Y:S02]  /*4190*/  UPRMT UR39, UR10, 0x654, UR25 ;  /* 0x000006540a277896 */ /* 0x000fe40008000019 */
[----:B------:R-:W-:Y:S02]  /*41a0*/  UPRMT UR38, UR10, 0x654, UR17 ;  /* 0x000006540a267896 */ /* 0x000fe40008000011 */
[----:B----4-:R-:W-:Y:S02]  /*41b0*/  USHF.R.U32.HI UR41, URZ, UR49, UR41 ;  /* 0x00000031ff297299 */ /* 0x010fe40008011629 */
[----:B------:R-:W-:-:S11]  /*41c0*/  UISETP.NE.AND UP2, UPT, UR4, 0x1, UPT ;  /* 0x000000010400788c */ /* 0x000fd6000bf45270 */
.L_x_86:
[C---:B------:R-:W-:Y:S02]  /*41d0*/  LEA R12, R14.reuse, UR21, 0x3 ;  /* 0x000000150e0c7c11 */ /* 0x040fe4000f8e18ff */
[----:B------:R-:W-:Y:S02]  /*41e0*/  SHF.L.U32 R9, R13, 0x1f, RZ ;  /* 0x0000001f0d097819 */ /* 0x000fe400000006ff */
[----:B------:R-:W-:Y:S02]  /*41f0*/  LEA R10, R14, UR21, 0x4 ;  /* 0x000000150e0a7c11 */ /* 0x000fe4000f8e20ff */
[----:B--2---:R-:W2:Y:S02]  /*4200*/  SYNCS.PHASECHK.TRANS64.TRYWAIT P0, [R12+URZ+0xa0], R9 ;  /* 0x0000a0090c0075a7 */ /* 0x004ea400080011ff */
[----:B--2---:R-:W-:Y:S05]  /*4210*/  @!P0 BRA `(.L_x_76) ;  /* 0x0000005c003c8947 */ /* 0x004fea0003800000 */
.L_x_162:
[----:B--2---:R-:W2:Y:S01]  /*4220*/  LDS.128 R8, [R10+0x130] ;  /* 0x000130000a087984 */ /* 0x004ea20000000c00 */
[----:B------:R-:W-:Y:S01]  /*4230*/  UISETP.GE.AND UP0, UPT, UR42, 0x1, UPT ;  /* 0x000000012a00788c */ /* 0x000fe2000bf06270 */
[----:B------:R-:W-:Y:S01]  /*4240*/  @!PT LDS RZ, [RZ] ;  /* 0x00000000fffff984 */ /* 0x000fe20000000800 */
[----:B------:R-:W-:Y:S01]  /*4250*/  @!PT LDS RZ, [RZ] ;  /* 0x00000000fffff984 */ /* 0x000fe20000000800 */
[----:B------:R-:W-:Y:S01]  /*4260*/  @!PT LDS RZ, [RZ] ;  /* 0x00000000fffff984 */ /* 0x000fe20000000800 */
[----:B------:R-:W-:Y:S01]  /*4270*/  @!PT LDS RZ, [RZ] ;  /* 0x00000000fffff984 */ /* 0x000fe20000000800 */
[----:B------:R3:W-:Y:S06]  /*4280*/  MEMBAR.ALL.CTA ;  /* 0x0000000000007992 */ /* 0x0007ec0000008000 */
[----:B---3--:R-:W3:Y:S01]  /*4290*/  FENCE.VIEW.ASYNC.S ;  /* 0x00000000000073c6 */ /* 0x008ee20000000000 */
[----:B--2---:R-:W-:Y:S11]  /*42a0*/  LOP3.LUT P0, RZ, R10, 0x1, RZ, 0xc0, !PT ;  /* 0x000000010aff7812 */ /* 0x004ff6000780c0ff */
[----:B------:R-:W-:Y:S02]  /*42b0*/  @!UPT UIADD3 URZ, UPT, UPT, URZ, URZ, URZ ;  /* 0x000000fffffff290 */ /* 0x000fe4000fffe0ff */
[----:B---3--:R-:W-:Y:S01]  /*42c0*/  VOTEU.ANY UP1, P0 ;  /* 0x0000000000ff7886 */ /* 0x008fe20000020100 */
[----:B------:R-:W-:Y:S11]  /*42d0*/  PLOP3.LUT P0, PT, PT, PT, UP1, 0x80, 0x8 ;  /* 0x000000000008781c */ /* 0x000ff60003f0f018 */
[----:B------:R-:W-:Y:S02]  /*42e0*/  @!UPT UIADD3 URZ, UPT, UPT, URZ, URZ, URZ ;  /* 0x000000fffffff290 */ /* 0x000fe4000fffe0ff */
[----:B------:R-:W-:Y:S02]  /*42f0*/  @P0 SHF.R.U32.HI R0, RZ, 0x10, R9 ;  /* 0x00000010ff000819 */ /* 0x000fe40000011609 */
[----:B------:R-:W-:Y:S02]  /*4300*/  @P0 MOV R6, R8 ;  /* 0x0000000800060202 */ /* 0x000fe40000000f00 */
[----:B------:R-:W-:Y:S01]  /*4310*/  @P0 R2UR UR4, R0 ;  /* 0x00000000000402ca */ /* 0x000fe200000e0000 */
[----:B------:R-:W-:Y:S01]  /*4320*/  VIADD R0, R12, 0xb0 ;  /* 0x000000b00c007836 */ /* 0x000fe20000000000 */
[----:B------:R-:W-:Y:S02]  /*4330*/  @P0 LOP3.LUT R8, R9, 0xffff, RZ, 0xc0, !PT ;  /* 0x0000ffff09080812 */ /* 0x000fe400078ec0ff */
[----:B------:R-:W-:Y:S02]  /*4340*/  @P0 R2UR UR6, R6 ;  /* 0x00000000060602ca */ /* 0x000fe400000e0000 */
[----:B------:R-:W-:Y:S02]  /*4350*/  PRMT R0, RZ, 0x654, R0 ;  /* 0x00000654ff007816 */ /* 0x000fe40000000000 */
[----:B------:R-:W-:Y:S02]  /*4360*/  @P0 R2UR UR5, R8 ;  /* 0x00000000080502ca */ /* 0x000fe400000e0000 */
[----:B------:R2:W-:Y:S03]  /*4370*/  SYNCS.ARRIVE.TRANS64.RED.A1T0 RZ, [R0+URZ], RZ ;  /* 0x000000ff00ff79a7 */ /* 0x0005e600081004ff */
[----:B------:R-:W-:Y:S04]  /*4380*/  @UP1 UMOV UR29, UR4 ;  /* 0x00000004001d1c82 */ /* 0x000fe80008000000 */
[----:B------:R-:W-:Y:S04]  /*4390*/  @UP1 UMOV UR14, UR6 ;  /* 0x00000006000e1c82 */ /* 0x000fe80008000000 */
[----:B------:R-:W-:Y:S01]  /*43a0*/  @UP1 UMOV UR13, UR5 ;  /* 0x00000005000d1c82 */ /* 0x000fe20008000000 */
[----:B------:R-:W-:Y:S05]  /*43b0*/  BRA.U !UP0, `(.L_x_77) ;  /* 0x0000000108a47547 */ /* 0x000fea000b800000 */
[----:B------:R-:W-:Y:S02]  /*43c0*/  UIMAD.WIDE.U32 UR18, UR13, UR47, URZ ;  /* 0x0000002f0d1272a5 */ /* 0x000fe4000f8e00ff */
[----:B------:R-:W-:Y:S02]  /*43d0*/  UIMAD.WIDE.U32 UR26, UR14, UR44, URZ ;  /* 0x0000002c0e1a72a5 */ /* 0x000fe4000f8e00ff */
[----:B------:R-:W-:Y:S02]  /*43e0*/  USEL UR4, UR30, UR41, !UP5 ;  /* 0x000000291e047287 */ /* 0x000fe4000e800000 */
[----:B------:R-:W-:Y:S02]  /*43f0*/  USEL UR7, UR31, UR43, !UP6 ;  /* 0x0000002b1f077287 */ /* 0x000fe4000f000000 */
[----:B-1----:R-:W-:Y:S02]  /*4400*/  UIMAD.WIDE.U32 UR8, UR4, UR22, URZ ;  /* 0x00000016040872a5 */ /* 0x002fe4000f8e00ff */
[----:B------:R-:W-:Y:S01]  /*4410*/  UIMAD.WIDE.U32 UR10, UR7, UR22, URZ ;  /* 0x00000016070a72a5 */ /* 0x000fe2000f8e00ff */
[----:B------:R-:W-:Y:S02]  /*4420*/  UMOV UR5, UR19 ;  /* 0x0000001300057c82 */ /* 0x000fe40008000000 */
[----:B------:R-:W-:Y:S03]  /*4430*/  USHF.R.U32.HI UR6, URZ, UR49, UR5 ;  /* 0x00000031ff067299 */ /* 0x000fe60008011605 */
[----:B------:R-:W-:Y:S01]  /*4440*/  UMOV UR5, UR27 ;  /* 0x0000001b00057c82 */ /* 0x000fe20008000000 */
[----:B------:R-:W-:Y:S02]  /*4450*/  USEL UR6, UR13, UR6, !UP5 ;  /* 0x000000060d067287 */ /* 0x000fe4000e800000 */
[----:B------:R-:W-:Y:S03]  /*4460*/  USHF.R.U32.HI UR12, URZ, UR45, UR5 ;  /* 0x0000002dff0c7299 */ /* 0x000fe60008011605 */
[----:B------:R-:W-:Y:S02]  /*4470*/  UMOV UR5, UR9 ;  /* 0x0000000900057c82 */ /* 0x000fe40008000000 */
[----:B------:R-:W-:Y:S03]  /*4480*/  @UP4 USHF.R.U32.HI UR4, URZ, UR23, UR5 ;  /* 0x00000017ff044299 */ /* 0x000fe60008011605 */
[----:B------:R-:W-:Y:S01]  /*4490*/  UMOV UR5, UR11 ;  /* 0x0000000b00057c82 */ /* 0x000fe20008000000 */
[----:B------:R-:W-:Y:S02]  /*44a0*/  UIMAD UR4, UR42, UR4, URZ ;  /* 0x000000042a0472a4 */ /* 0x000fe4000f8e02ff */
[----:B------:R-:W-:Y:S02]  /*44b0*/  @UP4 USHF.R.U32.HI UR7, URZ, UR23, UR5 ;  /* 0x00000017ff074299 */ /* 0x000fe40008011605 */
[----:B------:R-:W-:Y:S02]  /*44c0*/  UIMAD.WIDE.U32 UR10, UR6, UR22, URZ ;  /* 0x00000016060a72a5 */ /* 0x000fe4000f8e00ff */
[----:B------:R-:W-:Y:S02]  /*44d0*/  USEL UR5, UR14, UR12, !UP6 ;  /* 0x0000000c0e057287 */ /* 0x000fe4000f000000 */
[----:B------:R-:W-:Y:S02]  /*44e0*/  UIMAD UR8, UR42, UR7, URZ ;  /* 0x000000072a0872a4 */ /* 0x000fe4000f8e02ff */
[----:B------:R-:W-:Y:S03]  /*44f0*/  UISETP.GE.AND UP0, UPT, UR6, UR4, UPT ;  /* 0x000000040600728c */ /* 0x000fe6000bf06270 */
[----:B------:R-:W-:Y:S01]  /*4500*/  UMOV UR4, UR11 ;  /* 0x0000000b00047c82 */ /* 0x000fe20008000000 */
[----:B------:R-:W-:Y:S02]  /*4510*/  UISETP.GE.OR UP0, UPT, UR5, UR8, UP0 ;  /* 0x000000080500728c */ /* 0x000fe40008706670 */
[----:B------:R-:W-:Y:S02]  /*4520*/  USHF.R.U32.HI UR4, URZ, UR23, UR4 ;  /* 0x00000017ff047299 */ /* 0x000fe40008011604 */
[----:B------:R-:W-:Y:S02]  /*4530*/  UIMAD.WIDE.U32 UR8, UR5, UR22, URZ ;  /* 0x00000016050872a5 */ /* 0x000fe4000f8e00ff */
[----:B------:R-:W-:Y:S04]  /*4540*/  USEL UR10, UR6, UR4, !UP4 ;  /* 0x00000004060a7287 */ /* 0x000fe8000e000000 */
[----:B------:R-:W-:Y:S01]  /*4550*/  UIADD3 UR11, UPT, UPT, -UR10, URZ, URZ ;  /* 0x000000ff0a0b7290 */ /* 0x000fe2000fffe1ff */
[----:B------:R-:W-:Y:S02]  /*4560*/  @!UP0 UMOV UR4, UR9 ;  /* 0x0000000900048c82 */ /* 0x000fe40008000000 */
[----:B------:R-:W-:Y:S02]  /*4570*/  @!UP0 USHF.R.U32.HI UR4, URZ, UR23, UR4 ;  /* 0x00000017ff048299 */ /* 0x000fe40008011604 */
[----:B------:R-:W-:Y:S02]  /*4580*/  UIMAD UR8, UR42, UR11, UR6 ;  /* 0x0000000b2a0872a4 */ /* 0x000fe4000f8e0206 */
[----:B------:R-:W-:Y:S04]  /*4590*/  @!UP0 USEL UR4, UR5, UR4, !UP4 ;  /* 0x0000000405048287 */ /* 0x000fe8000e000000 */
[----:B------:R-:W-:Y:S02]  /*45a0*/  @!UP0 UIMAD UR8, UR7, UR8, UR4 ;  /* 0x00000008070882a4 */ /* 0x000fe4000f8e0204 */
[----:B------:R-:W-:Y:S02]  /*45b0*/  @!UP0 UIADD3 UR9, UPT, UPT, UR10, -UR4, URZ ;  /* 0x800000040a098290 */ /* 0x000fe4000fffe0ff */
[----:B------:R-:W-:Y:S02]  /*45c0*/  UIADD3 UR4, UPT, UPT, -UR5, URZ, URZ ;  /* 0x000000ff05047290 */ /* 0x000fe4000fffe1ff */
[----:B------:R-:W-:Y:S02]  /*45d0*/  UIADD3 UR7, UPT, UPT, -UR6, URZ, URZ ;  /* 0x000000ff06077290 */ /* 0x000fe4000fffe1ff */
[----:B------:R-:W-:Y:S02]  /*45e0*/  @!UP0 UIMAD UR6, UR9, UR42, UR5 ;  /* 0x0000002a090682a4 */ /* 0x000fe4000f8e0205 */
[----:B------:R-:W-:Y:S02]  /*45f0*/  UIMAD UR14, UR15, UR4, UR14 ;  /* 0x000000040f0e72a4 */ /* 0x000fe4000f8e020e */
[----:B------:R-:W-:Y:S01]  /*4600*/  UIMAD UR13, UR46, UR7, UR13 ;  /* 0x000000072e0d72a4 */ /* 0x000fe2000f8e020d */
[----:B------:R-:W-:Y:S02]  /*4610*/  @!UP0 UMOV UR5, UR8 ;  /* 0x0000000800058c82 */ /* 0x000fe40008000000 */
[----:B------:R-:W-:Y:S02]  /*4620*/  UIMAD UR14, UR5, UR15, UR14 ;  /* 0x0000000f050e72a4 */ /* 0x000fe4000f8e020e */
[----:B------:R-:W-:Y:S11]  /*4630*/  UIMAD UR13, UR6, UR46, UR13 ;  /* 0x0000002e060d72a4 */ /* 0x000ff6000f8e020d */
[----:B------:R-:W-:Y:S01]  /*4640*/  @!UPT UIADD3 URZ, UPT, UPT, URZ, URZ, URZ ;  /* 0x000000fffffff290 */ /* 0x000fe2000fffe0ff */
.L_x_77:
[----:B------:R-:W3:Y:S01]  /*4650*/  @!UP2 LDCU.128 UR8, c[0x0][0xb10] ;  /* 0x00016200ff08a7ac */ /* 0x000ee20008000c00 */
[C---:B------:R-:W-:Y:S02]  /*4660*/  ISETP.NE.U32.AND P1, PT, R4.reuse, RZ, PT ;  /* 0x000000ff0400720c */ /* 0x040fe40003f25070 */
[----:B------:R-:W-:Y:S02]  /*4670*/  ISETP.NE.U32.AND P0, PT, R4, RZ, PT ;  /* 0x000000ff0400720c */ /* 0x000fe40003f05070 */
[C---:B------:R-:W-:Y:S02]  /*4680*/  ISETP.NE.AND.EX P1, PT, R5.reuse, RZ, PT, P1 ;  /* 0x000000ff0500720c */ /* 0x040fe40003f25310 */
[----:B------:R-:W-:Y:S01]  /*4690*/  ISETP.NE.AND.EX P0, PT, R5, RZ, PT, P0 ;  /* 0x000000ff0500720c */ /* 0x000fe20003f05300 */
[----:B------:R-:W4:Y:S01]  /*46a0*/  @!UP2 LDCU UR5, c[0x0][0xb0c] ;  /* 0x00016180ff05a7ac */ /* 0x000f220008000800 */
[----:B------:R-:W-:Y:S01]  /*46b0*/  SHF.L.U32 R9, R15, 0x1f, RZ ;  /* 0x0000001f0f097819 */ /* 0x000fe200000006ff */
[----:B------:R-:W-:Y:S02]  /*46c0*/  USHF.L.U32 UR35, UR16, 0x6, URZ ;  /* 0x0000000610237899 */ /* 0x000fe400080006ff */
[----:B------:R-:W-:Y:S02]  /*46d0*/  USHF.L.U32 UR34, UR20, 0x8, URZ ;  /* 0x0000000814227899 */ /* 0x000fe400080006ff */
[----:B---3--:R-:W-:Y:S07]  /*46e0*/  UIMAD.WIDE.U32 UR6, UR14, UR8, URZ ;  /* 0x000000080e0672a5 */ /* 0x008fee000f8e00ff */
[----:B------:R-:W-:Y:S01]  /*46f0*/  @!UP2 UMOV UR4, UR7 ;  /* 0x000000070004ac82 */ /* 0x000fe20008000000 */
[----:B----4-:R-:W-:Y:S02]  /*4700*/  @!UP2 UISETP.NE.AND UP0, UPT, UR5, 0x1, UPT ;  /* 0x000000010500a88c */ /* 0x010fe4000bf05270 */
[----:B------:R-:W-:Y:S02]  /*4710*/  @!UP2 USHF.R.U32.HI UR4, URZ, UR9, UR4 ;  /* 0x00000009ff04a299 */ /* 0x000fe40008011604 */
[----:B------:R-:W-:Y:S02]  /*4720*/  UIMAD.WIDE.U32 UR6, UR13, UR11, URZ ;  /* 0x0000000b0d0672a5 */ /* 0x000fe4000f8e00ff */
[----:B------:R-:W-:Y:S02]  /*4730*/  @!UP2 USEL UR8, UR14, UR4, !UP0 ;  /* 0x000000040e08a287 */ /* 0x000fe4000c000000 */
[----:B------:R-:W-:Y:S03]  /*4740*/  @!UP2 UISETP.NE.AND UP0, UPT, UR10, 0x1, UPT ;  /* 0x000000010a00a88c */ /* 0x000fe6000bf05270 */
[----:B------:R-:W-:Y:S02]  /*4750*/  @!UP2 UMOV UR6, UR7 ;  /* 0x000000070006ac82 */ /* 0x000fe40008000000 */
[----:B------:R-:W3:Y:S02]  /*4760*/  @!UP2 LDCU UR4, c[0x0][0xb20] ;  /* 0x00016400ff04a7ac */ /* 0x000ee40008000800 */
[----:B---3--:R-:W-:Y:S04]  /*4770*/  @!UP2 USHF.R.U32.HI UR6, URZ, UR4, UR6 ;  /* 0x00000004ff06a299 */ /* 0x008fe80008011606 */
[----:B------:R-:W-:Y:S04]  /*4780*/  @!UP2 USEL UR6, UR13, UR6, !UP0 ;  /* 0x000000060d06a287 */ /* 0x000fe8000c000000 */
[----:B------:R-:W-:Y:S02]  /*4790*/  @!UP2 UIADD3 UR4, UPT, UPT, -UR8, UR6, URZ ;  /* 0x000000060804a290 */ /* 0x000fe4000fffe1ff */
[----:B------:R-:W-:Y:S02]  /*47a0*/  @!UP2 UIADD3 UR6, UPT, UPT, UR8, -UR6, URZ ;  /* 0x800000060806a290 */ /* 0x000fe4000fffe0ff */
[----:B------:R-:W-:Y:S02]  /*47b0*/  @!UP2 UIMAD UR14, UR4, UR5, UR14 ;  /* 0x00000005040ea2a4 */ /* 0x000fe4000f8e020e */
[----:B------:R-:W-:Y:S01]  /*47c0*/  @!UP2 UIMAD UR13, UR6, UR10, UR13 ;  /* 0x0000000a060da2a4 */ /* 0x000fe2000f8e020d */
[----:B------:R-:W-:Y:S11]  /*47d0*/  BRA.U UP3, `(.L_x_78) ;  /* 0x0000000103107547 */ /* 0x000ff6000b800000 */
[----:B--2---:R-:W-:Y:S04]  /*47e0*/  MOV R0, UR48 ;  /* 0x0000003000007c02 */ /* 0x004fe80008000f00 */
[----:B------:R-:W-:Y:S04]  /*47f0*/  SHF.L.U32 R11, R0, 0x1f, RZ ;  /* 0x0000001f000b7819 */ /* 0x000fe800000006ff */
[----:B------:R-:W2:Y:S02]  /*4800*/  SYNCS.PHASECHK.TRANS64.TRYWAIT P2, [UR21+0x98], R11 ;  /* 0x0000980bff0075a7 */ /* 0x000ea40008041115 */
[----:B--2---:R-:W-:Y:S05]  /*4810*/  @!P2 BRA `(.L_x_79) ;  /* 0x0000005400d0a947 */ /* 0x004fea0003800000 */
.L_x_78:
[----:B------:R-:W-:Y:S05]  /*4820*/  @!P1 BRA `(.L_x_80) ;  /* 0x0000000000309947 */ /* 0x000fea0003800000 */
[----:B------:R-:W-:Y:S01]  /*4830*/  ISETP.NE.U32.AND P1, PT, R2, RZ, PT ;  /* 0x000000ff0200720c */ /* 0x000fe20003f25070 */
[----:B------:R-:W3:Y:S01]  /*4840*/  LDCU.64 UR4, c[0x0][0x358] ;  /* 0x00006b00ff0477ac */ /* 0x000ee20008000a00 */
[----:B------:R-:W-:Y:S02]  /*4850*/  IMAD.MOV.U32 R85, RZ, RZ, 0x1 ;  /* 0x00000001ff557424 */ /* 0x000fe400078e00ff */
[----:B------:R-:W-:Y:S11]  /*4860*/  ISETP.NE.AND.EX P1, PT, R3, RZ, PT, P1 ;  /* 0x000000ff0300720c */ /* 0x000ff60003f25310 */
[----:B------:R-:W-:Y:S02]  /*4870*/  @!UPT UIADD3 URZ, UPT, UPT, URZ, URZ, URZ ;  /* 0x000000fffffff290 */ /* 0x000fe4000fffe0ff */
[----:B--2---:R-:W2:Y:S01]  /*4880*/  @P1 LDC.64 R10, c[0x0][0x888] ;  /* 0x00022200ff0a1b82 */ /* 0x004ea20000000a00 */
[----:B------:R-:W-:Y:S04]  /*4890*/  @P1 IMAD R0, R4, UR36, RZ ;  /* 0x0000002404001c24 */ /* 0x000fe8000f8e02ff */
[----:B--2---:R-:W-:Y:S04]  /*48a0*/  @P1 IMAD.WIDE R10, R0, 0x4, R10 ;  /* 0x00000004000a1825 */ /* 0x004fe800078e020a */
[----:B------:R-:W-:Y:S01]  /*48b0*/  HFMA2 R0, -RZ, RZ, 0, 5.9604644775390625e-08 ;  /* 0x00000001ff007431 */ /* 0x000fe200000001ff */
[----:B---3-5:R3:W5:Y:S04]  /*48c0*/  @P1 LDG.E R41, desc[UR4][R10.64] ;  /* 0x000000040a291981 */ /* 0x028768000c1e1900 */
[----:B------:R-:W-:Y:S01]  /*48d0*/  @!P1 PRMT R85, R0, 0x7610, R85 ;  /* 0x0000761000559816 */ /* 0x000fe20000000055 */
[----:B---3--:R-:W4:Y:S06]  /*48e0*/  @!P1 LDC R41, c[0x0][0x880] ;  /* 0x00022000ff299b82 */ /* 0x008f2c0000000800 */
.L_x_80:
[----:B----45:R-:W-:Y:S01]  /*48f0*/  @!P0 FSETP.EQ.AND P1, PT, R41, RZ, PT ;  /* 0x000000ff2900820b */ /* 0x030fe20003f22000 */
[----:B------:R-:W-:Y:S01]  /*4900*/  @!UPT UIADD3 URZ, UPT, UPT, URZ, URZ, URZ ;  /* 0x000000fffffff290 */ /* 0x000fe2000fffe0ff */
[----:B------:R-:W-:Y:S11]  /*4910*/  @!P0 BRA `(.L_x_81) ;  /* 0x0000000000188947 */ /* 0x000ff60003800000 */
[----:B------:R-:W-:Y:S02]  /*4920*/  LOP3.LUT P0, RZ, R85, 0xff, RZ, 0xc0, !PT ;  /* 0x000000ff55ff7812 */ /* 0x000fe4000780c0ff */
[----:B------:R-:W-:Y:S04]  /*4930*/  ISETP.NE.U32.AND P1, PT, R2, RZ, PT ;  /* 0x000000ff0200720c */ /* 0x000fe80003f25070 */
[----:B------:R-:W-:Y:S04]  /*4940*/  ISETP.NE.AND.EX P1, PT, R3, RZ, PT, P1 ;  /* 0x000000ff0300720c */ /* 0x000fe80003f25310 */
[----:B------:R-:W-:Y:S03]  /*4950*/  PLOP3.LUT P1, PT, P1, PT, PT, 0x8, 0x80 ;  /* 0x000000000080781c */ /* 0x000fe60000f2e170 */
[----:B------:R-:W-:Y:S11]  /*4960*/  @P0 FSETP.EQ.AND P1, PT, R41, RZ, PT ;  /* 0x000000ff2900020b */ /* 0x000ff60003f22000 */
[----:B------:R-:W-:Y:S02]  /*4970*/  @!UPT UIADD3 URZ, UPT, UPT, URZ, URZ, URZ ;  /* 0x000000fffffff290 */ /* 0x000fe4000fffe0ff */
.L_x_81:
[----:B------:R-:W3:Y:S01]  /*4980*/  SYNCS.PHASECHK.TRANS64.TRYWAIT P2, [UR21+0x70], R9 ;  /* 0x00007009ff0075a7 */ /* 0x000ee20008041115 */
[----:B------:R-:W-:Y:S04]  /*4990*/  ELECT P0, URZ, PT ;  /* 0x0000000000ff782f */ /* 0x000fe80003800000 */
[----:B------:R-:W-:Y:S11]  /*49a0*/  PLOP3.LUT P1, PT, P1, P0, PT, 0xf2, 0x2f ;  /* 0x00000000002f781c */ /* 0x000ff60000f21e72 */
[----:B------:R-:W-:Y:S02]  /*49b0*/  @!UPT UIADD3 URZ, UPT, UPT, URZ, URZ, URZ ;  /* 0x000000fffffff290 */ /* 0x000fe4000fffe0ff */
[----:B------:R-:W-:Y:S05]  /*49c0*/  @!P1 IADD3 R8, P0, PT, R16, 0x580, RZ ;  /* 0x0000058010089810 */ /* 0x000fea0007f1e0ff */
[----:B------:R-:W-:Y:S01]  /*49d0*/  @!P1 IMAD.X R6, RZ, RZ, R17, P0 ;  /* 0x000000ffff069224 */ /* 0x000fe200000e0611 */
[----:B---3--:R-:W-:Y:S07]  /*49e0*/  @!P2 BRA `(.L_x_82) ;  /* 0x000000540074a947 */ /* 0x008fee0003800000 */
.L_x_165:
[----:B------:R-:W-:Y:S01]  /*49f0*/  @!P1 R2UR UR5, R8 ;  /* 0x00000000080592ca */ /* 0x000fe200000e0000 */
[----:B------:R-:W-:Y:S01]  /*4a00*/  VOTEU.ALL UP0, P1 ;  /* 0x0000000000ff7886 */ /* 0x000fe20000800000 */
[----:B------:R-:W-:Y:S01]  /*4a10*/  @!P1 R2UR UR4, R6 ;  /* 0x00000000060492ca */ /* 0x000fe200000e0000 */
[----:B--2---:R-:W-:Y:S01]  /*4a20*/  @!P1 IMAD.MOV.U32 R0, RZ, RZ, 0x1000 ;  /* 0x00001000ff009424 */ /* 0x004fe200078e00ff */
[----:B------:R-:W-:Y:S01]  /*4a30*/  UMOV UR6, 0x0 ;  /* 0x0000000000067882 */ /* 0x000fe20000000000 */
[----:B------:R-:W-:Y:S01]  /*4a40*/  UMOV UR7, 0x10000000 ;  /* 0x1000000000077882 */ /* 0x000fe20000000000 */
[----:B------:R-:W-:Y:S01]  /*4a50*/  @!UP0 UIADD3 UR32, UPT, UPT, UR21, 0x200, URZ ;  /* 0x0000020015208890 */ /* 0x000fe2000fffe0ff */
[----:B------:R-:W-:Y:S01]  /*4a60*/  @!P1 IADD3 R8, P0, PT, R16, 0x580, RZ ;  /* 0x0000058010089810 */ /* 0x000fe20007f1e0ff */
[----:B------:R-:W-:Y:S04]  /*4a70*/  VOTEU.ALL UP0, P1 ;  /* 0x0000000000ff7886 */ /* 0x000fe80000800000 */
[----:B------:R-:W-:Y:S02]  /*4a80*/  @!P1 IMAD.X R6, RZ, RZ, R17, P0 ;  /* 0x000000ffff069224 */ /* 0x000fe400000e0611 */
[----:B------:R-:W-:Y:S02]  /*4a90*/  IMAD.U32 R10, RZ, RZ, UR5 ;  /* 0x00000005ff0a7e24 */ /* 0x000fe4000f8e00ff */
[----:B------:R-:W-:Y:S03]  /*4aa0*/  IMAD.U32 R11, RZ, RZ, UR4 ;  /* 0x00000004ff0b7e24 */ /* 0x000fe6000f8e00ff */
[----:B------:R-:W-:Y:S02]  /*4ab0*/  @!P1 R2UR UR4, R10 ;  /* 0x000000000a0492ca */ /* 0x000fe400000e0000 */
[----:B------:R-:W-:Y:S11]  /*4ac0*/  @!P1 R2UR UR5, R11 ;  /* 0x000000000b0592ca */ /* 0x000ff600000e0000 */
[----:B------:R-:W-:Y:S02]  /*4ad0*/  @!UPT UIADD3 URZ, UPT, UPT, URZ, URZ, URZ ;  /* 0x000000fffffff290 */ /* 0x000fe4000fffe0ff */
[----:B------:R2:W-:Y:S01]  /*4ae0*/  @!UP0 UTMALDG.3D [UR32], [UR4], desc[UR6] ;  /* 0x00000620040085b4 */ /* 0x0005e20008011000 */
[----:B------:R2:W-:Y:S01]  /*4af0*/  @!P1 SYNCS.ARRIVE.TRANS64.RED.A0TR RZ, [UR21+0x50], R0 ;  /* 0x00005000ffff99a7 */ /* 0x0005e20008300415 */
[----:B------:R-:W-:Y:S01]  /*4b00*/  SYNCS.ARRIVE.TRANS64.RED.A1T0 RZ, [UR40], RZ ;  /* 0x000000ffffff79a7 */ /* 0x000fe20008100428 */
[----:B------:R-:W3:Y:S02]  /*4b10*/  SYNCS.PHASECHK.TRANS64.TRYWAIT P2, [UR21+0x78], R9 ;  /* 0x00007809ff0075a7 */ /* 0x000ee40008041115 */
[----:B--23--:R-:W-:Y:S05]  /*4b20*/  @!P2 BRA `(.L_x_83) ;  /* 0x00000054003ca947 */ /* 0x00cfea0003800000 */
.L_x_167:
        /* <DEDUP_REMOVED lines=8> */
[----:B------:R-:W-:Y:S01]  /*4bb0*/  @!UP0 UIADD3 UR24, UPT, UPT, UR21, 0x1200, URZ ;  /* 0x0000120015188890 */ /* 0x000fe2000fffe0ff */
[----:B------:R-:W-:Y:S01]  /*4bc0*/  VOTEU.ALL UP0, P1 ;  /* 0x0000000000ff7886 */ /* 0x000fe20000800000 */
[----:B------:R-:W-:Y:S01]  /*4bd0*/  UMOV UR27, UR35 ;  /* 0x00000023001b7c82 */ /* 0x000fe20008000000 */
[----:B------:R-:W-:Y:S02]  /*4be0*/  UMOV UR28, UR36 ;  /* 0x00000024001c7c82 */ /* 0x000fe40008000000 */
[----:B------:R-:W-:Y:S02]  /*4bf0*/  IMAD.U32 R10, RZ, RZ, UR5 ;  /* 0x00000005ff0a7e24 */ /* 0x000fe4000f8e00ff */
[----:B------:R-:W-:Y:S02]  /*4c00*/  IMAD.U32 R11, RZ, RZ, UR4 ;  /* 0x00000004ff0b7e24 */ /* 0x000fe4000f8e00ff */
[----:B------:R-:W-:Y:S01]  /*4c10*/  @!P1 IMAD.X R6, RZ, RZ, R17, P0 ;  /* 0x000000ffff069224 */ /* 0x000fe200000e0611 */
        /* <DEDUP_REMOVED lines=8> */
.L_x_169:
[----:B------:R-:W-:Y:S01]  /*4ca0*/  @!P1 R2UR UR5, R8 ;  /* 0x00000000080592ca */ /* 0x000fe200000e0000 */
[----:B------:R-:W-:Y:S01]  /*4cb0*/  VOTEU.ALL UP0, P1 ;  /* 0x0000000000ff7886 */ /* 0x000fe20000800000 */
[----:B------:R-:W-:Y:S01]  /*4cc0*/  @!P1 R2UR UR4, R6 ;  /* 0x00000000060492ca */ /* 0x000fe200000e0000 */
[----:B--2---:R-:W-:Y:S01]  /*4cd0*/  @!P1 IMAD.MOV.U32 R0, RZ, RZ, 0x1000 ;  /* 0x00001000ff009424 */ /* 0x004fe200078e00ff */
[----:B------:R-:W-:Y:S01]  /*4ce0*/  UMOV UR6, 0x0 ;  /* 0x0000000000067882 */ /* 0x000fe20000000000 */
[----:B------:R-:W-:Y:S01]  /*4cf0*/  UMOV UR7, 0x10000000 ;  /* 0x1000000000077882 */ /* 0x000fe20000000000 */
[----:B------:R-:W-:Y:S01]  /*4d00*/  @!UP0 UIADD3 UR18, UPT, UPT, UR34, 0x80, URZ ;  /* 0x0000008022128890 */ /* 0x000fe2000fffe0ff */
[----:B------:R-:W-:Y:S01]  /*4d10*/  VIADD R14, R14, 0x1 ;  /* 0x000000010e0e7836 */ /* 0x000fe20000000000 */
[----:B------:R-:W-:Y:S01]  /*4d20*/  @!UP0 UIADD3 UR16, UPT, UPT, UR21, 0x2200, URZ ;  /* 0x0000220015108890 */ /* 0x000fe2000fffe0ff */
[----:B------:R-:W-:Y:S01]  /*4d30*/  VOTEU.ALL UP0, P1 ;  /* 0x0000000000ff7886 */ /* 0x000fe20000800000 */
[----:B------:R-:W-:Y:S01]  /*4d40*/  UMOV UR19, UR35 ;  /* 0x0000002300137c82 */ /* 0x000fe20008000000 */
[----:B------:R-:W-:Y:S02]  /*4d50*/  UMOV UR20, UR36 ;  /* 0x0000002400147c82 */ /* 0x000fe40008000000 */
        /* <DEDUP_REMOVED lines=10> */
.L_x_171:
[----:B------:R-:W-:Y:S01]  /*4e00*/  @!P1 IADD3 R6, P0, PT, R16, 0x580, RZ ;  /* 0x0000058010069810 */ /* 0x000fe20007f1e0ff */
[----:B------:R-:W-:Y:S01]  /*4e10*/  VOTEU.ALL UP0, P1 ;  /* 0x0000000000ff7886 */ /* 0x000fe20000800000 */
[----:B------:R-:W-:Y:S01]  /*4e20*/  UMOV UR6, 0x0 ;  /* 0x0000000000067882 */ /* 0x000fe20000000000 */
[----:B------:R-:W-:Y:S01]  /*4e30*/  UMOV UR7, 0x10000000 ;  /* 0x1000000000077882 */ /* 0x000fe20000000000 */
[----:B------:R-:W-:Y:S01]  /*4e40*/  @!P1 R2UR UR5, R6 ;  /* 0x00000000060592ca */ /* 0x000fe200000e0000 */
[----:B--2---:R-:W-:Y:S01]  /*4e50*/  @!P1 IMAD.X R0, RZ, RZ, R17, P0 ;  /* 0x000000ffff009224 */ /* 0x004fe200000e0611 */
[----:B------:R-:W-:Y:S01]  /*4e60*/  @!UP0 UIADD3 UR10, UPT, UPT, UR34, 0xc0, URZ ;  /* 0x000000c0220a8890 */ /* 0x000fe2000fffe0ff */
[----:B------:R-:W-:Y:S01]  /*4e70*/  R2UR UR16, R87 ;  /* 0x00000000571072ca */ /* 0x000fe200000e0000 */
[----:B------:R-:W-:Y:S01]  /*4e80*/  @!UP0 UIADD3 UR8, UPT, UPT, UR21, 0x3200, URZ ;  /* 0x0000320015088890 */ /* 0x000fe2000fffe0ff */
[----:B------:R-:W-:Y:S01]  /*4e90*/  ISETP.NE.AND P0, PT, R14, 0x2, PT ;  /* 0x000000020e00780c */ /* 0x000fe20003f05270 */
[----:B------:R-:W-:Y:S01]  /*4ea0*/  @!UP0 UIADD3 UR9, UPT, UPT, UR21, 0x68, URZ ;  /* 0x0000006815098890 */ /* 0x000fe2000fffe0ff */
[----:B------:R-:W-:Y:S01]  /*4eb0*/  @!P1 R2UR UR4, R0 ;  /* 0x00000000000492ca */ /* 0x000fe200000e0000 */
[----:B------:R-:W-:Y:S01]  /*4ec0*/  VOTEU.ALL UP0, P1 ;  /* 0x0000000000ff7886 */ /* 0x000fe20000800000 */
[----:B------:R-:W-:Y:S01]  /*4ed0*/  UMOV UR11, UR35 ;  /* 0x00000023000b7c82 */ /* 0x000fe20008000000 */
[----:B------:R-:W-:Y:S01]  /*4ee0*/  UMOV UR12, UR36 ;  /* 0x00000024000c7c82 */ /* 0x000fe20008000000 */
[----:B------:R-:W-:Y:S01]  /*4ef0*/  SEL R0, RZ, 0x1, P0 ;  /* 0x00000001ff007807 */ /* 0x000fe20000000000 */
[----:B------:R-:W-:Y:S01]  /*4f00*/  UPLOP3.LUT UP3, UPT, UPT, UPT, UPT, 0x80, 0x8 ;  /* 0x000000000008789c */ /* 0x000fe20003f6f070 */
[----:B------:R-:W-:Y:S01]  /*4f10*/  IMAD.U32 R8, RZ, RZ, UR5 ;  /* 0x00000005ff087e24 */ /* 0x000fe2000f8e00ff */
[----:B------:R-:W-:Y:S01]  /*4f20*/  LOP3.LUT R15, R15, 0x1, RZ, 0x3c, !PT ;  /* 0x000000010f0f7812 */ /* 0x000fe200078e3cff */
[----:B------:R-:W-:Y:S01]  /*4f30*/  UMOV UR36, UR29 ;  /* 0x0000001d00247c82 */ /* 0x000fe20008000000 */
[----:B------:R-:W-:Y:S01]  /*4f40*/  LOP3.LUT R13, R13, R0, RZ, 0x3c, !PT ;  /* 0x000000000d0d7212 */ /* 0x000fe200078e3cff */
[----:B------:R-:W-:Y:S01]  /*4f50*/  UIADD3 UR20, UPT, UPT, UR13, UR16, URZ ;  /* 0x000000100d147290 */ /* 0x000fe2000fffe0ff */
[----:B------:R-:W-:Y:S01]  /*4f60*/  SEL R14, R14, RZ, P0 ;  /* 0x000000ff0e0e7207 */ /* 0x000fe20000000000 */
[----:B------:R-:W-:Y:S01]  /*4f70*/  UIADD3 UR16, UPT, UPT, UR14, UR59, URZ ;  /* 0x0000003b0e107290 */ /* 0x000fe2000fffe0ff */
[----:B------:R-:W-:Y:S01]  /*4f80*/  IMAD.U32 R9, RZ, RZ, UR4 ;  /* 0x00000004ff097e24 */ /* 0x000fe2000f8e00ff */
[----:B------:R-:W-:Y:S04]  /*4f90*/  @!P1 R2UR UR4, R8 ;  /* 0x00000000080492ca */ /* 0x000fe800000e0000 */
[----:B------:R-:W-:Y:S11]  /*4fa0*/  @!P1 R2UR UR5, R9 ;  /* 0x00000000090592ca */ /* 0x000ff600000e0000 */
[----:B------:R-:W-:Y:S02]  /*4fb0*/  @!UPT UIADD3 URZ, UPT, UPT, URZ, URZ, URZ ;  /* 0x000000fffffff290 */ /* 0x000fe4000fffe0ff */
[----:B------:R2:W-:Y:S01]  /*4fc0*/  @!UP0 UTMALDG.3D [UR8], [UR4], desc[UR6] ;  /* 0x00000608040085b4 */ /* 0x0005e20008011000 */
[----:B------:R2:W-:Y:S01]  /*4fd0*/  @!P1 SYNCS.ARRIVE.TRANS64.RED.A0TR RZ, [UR21+0x68], R7 ;  /* 0x00006807ffff99a7 */ /* 0x0005e20008300415 */
[----:B------:R-:W-:Y:S01]  /*4fe0*/  SYNCS.ARRIVE.TRANS64.RED.A1T0 RZ, [UR37], RZ ;  /* 0x000000ffffff79a7 */ /* 0x000fe20008100425 */
[----:B------:R-:W-:Y:S05]  /*4ff0*/  BRA.U UP1, `(.L_x_86) ;  /* 0xfffffff101747547 */ /* 0x000fea000b83ffff */
[----:B------:R-:W-:-:S04]  /*5000*/  SHF.L.U32 R3, R15, 0x1f, RZ ;  /* 0x0000001f0f037819 */ /* 0x000fc800000006ff */
[----:B------:R-:W3:Y:S02]  /*5010*/  SYNCS.PHASECHK.TRANS64.TRYWAIT P0, [UR21+0x70], R3 ;  /* 0x00007003ff0075a7 */ /* 0x000ee40008001115 */
[----:B---3--:R-:W-:Y:S05]  /*5020*/  @!P0 BRA `(.L_x_87) ;  /* 0x0000005000448947 */ /* 0x008fea0003800000 */
.L_x_173:
[----:B------:R-:W4:Y:S02]  /*5030*/  SYNCS.PHASECHK.TRANS64.TRYWAIT P0, [UR21+0x78], R3 ;  /* 0x00007803ff0075a7 */ /* 0x000f240008001115 */
[----:B----4-:R-:W-:Y:S05]  /*5040*/  @!P0 BRA `(.L_x_88) ;  /* 0x0000005000548947 */ /* 0x010fea0003800000 */
.L_x_175:
[----:B------:R-:W4:Y:S02]  /*5050*/  SYNCS.PHASECHK.TRANS64.TRYWAIT P0, [UR21+0x80], R3 ;  /* 0x00008003ff0075a7 */ /* 0x000f240008001115 */
[----:B----4-:R-:W-:Y:S05]  /*5060*/  @!P0 BRA `(.L_x_89) ;  /* 0x0000005000648947 */ /* 0x010fea0003800000 */
.L_x_177:
[----:B---3--:R-:W-:-:S07]  /*5070*/  MOV R0, UR21 ;  /* 0x0000001500007c02 */ /* 0x008fce0008000f00 */
.L_x_90:
[----:B---3--:R-:W-:-:S04]  /*5080*/  SHF.L.U32 R3, R15, 0x1f, RZ ;  /* 0x0000001f0f037819 */ /* 0x008fc800000006ff */
[----:B------:R3:W4:Y:S03]  /*5090*/  SYNCS.PHASECHK.TRANS64.TRYWAIT P0, [R0+URZ+0x88], R3 ;  /* 0x00008803000075a7 */ /* 0x00072600080011ff */
[----:B----4-:R-:W-:Y:S05]  /*50a0*/  @!P0 NANOSLEEP.SYNCS 0x989680 ;  /* 0x009896800000895d */ /* 0x010fea0003900000 */
[----:B------:R-:W4:Y:S02]  /*50b0*/  @!P0 SYNCS.PHASECHK.TRANS64 P0, [R0+URZ+0x88], R3 ;  /* 0x00008803000085a7 */ /* 0x000f2400080010ff */
[----:B-12-4-:R-:W-:Y:S05]  /*50c0*/  @P0 EXIT ;  /* 0x000000000000094d */ /* 0x016fea0003800000 */
[----:B------:R-:W-:Y:S05]  /*50d0*/  BRA `(.L_x_90) ;  /* 0xfffffffc00e87947 */ /* 0x000fea000383ffff */
.L_x_75:
[----:B------:R-:W-:-:S06]  /*50e0*/  UISETP.GE.AND UP0, UPT, UR17, 0x4, UPT ;  /* 0x000000041100788c */ /* 0x000fcc000bf06270 */
[----:B------:R-:W-:-:S13]  /*50f0*/  PLOP3.LUT P0, PT, PT, PT, UP0, 0x80, 0x8 ;  /* 0x000000000008781c */ /* 0x000fda0003f0f008 */
[----:B-1----:R-:W-:Y:S05]  /*5100*/  @!P0 EXIT ;  /* 0x000000000000894d */ /* 0x002fea0003800000 */
[----:B------:R-:W1:Y:S08]  /*5110*/  S2UR UR4, SR_CgaCtaId ;  /* 0x00000000000479c3 */ /* 0x000e700000008800 */
[----:B------:R-:W-:Y:S01]  /*5120*/  BAR.SYNC.DEFER_BLOCKING 0x6, 0xa0 ;  /* 0x0182800000007b1d */ /* 0x000fe20000010000 */
[C---:B------:R-:W-:Y:S01]  /*5130*/  IMAD.SHL.U32 R7, R95.reuse, 0x40, RZ ;  /* 0x000000405f077824 */ /* 0x040fe200078e00ff */
[C---:B------:R-:W-:Y:S01]  /*5140*/  LOP3.LUT R97, R95.reuse, 0x60, RZ, 0xc0, !PT ;  /* 0x000000605f617812 */ /* 0x040fe200078ec0ff */
[----:B------:R-:W-:-:S02]  /*5150*/  IMAD.SHL.U32 R4, R95, 0x20, RZ ;  /* 0x000000205f047824 */ /* 0x000fc400078e00ff */
[----:B------:R-:W-:Y:S02]  /*5160*/  HFMA2 R36, -RZ, RZ, 0, 0 ;  /* 0x00000000ff247431 */ /* 0x000fe400000001ff */
[----:B------:R-:W-:Y:S01]  /*5170*/  IMAD.SHL.U32 R6, R95, 0x2, RZ ;  /* 0x000000025f067824 */ /* 0x000fe200078e00ff */
[----:B------:R-:W-:Y:S01]  /*5180*/  UMOV UR44, 0x400 ;  /* 0x00000400002c7882 */ /* 0x000fe20000000000 */
[----:B------:R-:W2:Y:S01]  /*5190*/  LDC.64 R82, c[0x0][0x8b0] ;  /* 0x00022c00ff527b82 */ /* 0x000ea20000000a00 */
[----:B------:R-:W-:Y:S01]  /*51a0*/  LOP3.LUT R5, R7, 0x180, RZ, 0xc0, !PT ;  /* 0x0000018007057812 */ /* 0x000fe200078ec0ff */
[----:B------:R-:W-:Y:S01]  /*51b0*/  IMAD.U32 R37, R95, 0x10000, RZ ;  /* 0x000100005f257824 */ /* 0x000fe200078e00ff */
[----:B------:R-:W-:Y:S01]  /*51c0*/  LOP3.LUT R4, R4, 0xc00, RZ, 0xc0, !PT ;  /* 0x00000c0004047812 */ /* 0x000fe200078ec0ff */
[----:B------:R-:W-:Y:S01]  /*51d0*/  IMAD.MOV.U32 R94, RZ, RZ, RZ ;  /* 0x000000ffff5e7224 */ /* 0x000fe200078e00ff */
[----:B------:R-:W-:Y:S01]  /*51e0*/  LOP3.LUT R6, R5, 0x20, R6, 0xf8, !PT ;  /* 0x0000002005067812 */ /* 0x000fe200078ef806 */
[----:B------:R-:W-:Y:S01]  /*51f0*/  IMAD.SHL.U32 R5, R95, 0x8, RZ ;  /* 0x000000085f057824 */ /* 0x000fe200078e00ff */
[----:B------:R-:W-:Y:S01]  /*5200*/  LOP3.LUT R4, R4, 0x40, R7, 0xf8, !PT ;  /* 0x0000004004047812 */ /* 0x000fe200078ef807 */
[----:B------:R-:W3:Y:S01]  /*5210*/  LDC.64 R80, c[0x0][0x8a8] ;  /* 0x00022a00ff507b82 */ /* 0x000ee20000000a00 */
[----:B------:R-:W-:Y:S01]  /*5220*/  LOP3.LUT R37, R37, 0x600000, RZ, 0xc0, !PT ;  /* 0x0060000025257812 */ /* 0x000fe200078ec0ff */
[----:B------:R-:W-:Y:S01]  /*5230*/  IMAD.MOV.U32 R89, RZ, RZ, RZ ;  /* 0x000000ffff597224 */ /* 0x000fe200078e00ff */
[----:B------:R-:W-:-:S02]  /*5240*/  LOP3.LUT R95, R95, 0x2, RZ, 0xc0, !PT ;  /* 0x000000025f5f7812 */ /* 0x000fc400078ec0ff */
[----:B------:R-:W-:Y:S02]  /*5250*/  CS2R R92, SRZ ;  /* 0x00000000005c7805 */ /* 0x000fe4000001ff00 */
[----:B------:R-:W-:Y:S01]  /*5260*/  LOP3.LUT R5, R6, 0x30, R5, 0x78, !PT ;  /* 0x0000003006057812 */ /* 0x000fe200078e7805 */
[----:B------:R-:W4:Y:S01]  /*5270*/  LDCU UR57, c[0x0][0x370] ;  /* 0x00006e00ff3977ac */ /* 0x000f220008000800 */
[----:B------:R-:W-:Y:S01]  /*5280*/  LOP3.LUT R4, R4, 0x200, R7, 0xf8, !PT ;  /* 0x0000020004047812 */ /* 0x000fe200078ef807 */
[----:B------:R-:W-:Y:S01]  /*5290*/  IMAD.MOV R90, RZ, RZ, -R95 ;  /* 0x000000ffff5a7224 */ /* 0x000fe200078e0a5f */
[----:B------:R-:W-:Y:S01]  /*52a0*/  MOV R91, RZ ;  /* 0x000000ff005b7202 */ /* 0x000fe20000000f00 */
[----:B-1----:R-:W-:Y:S01]  /*52b0*/  ULEA UR44, UR4, UR44, 0x18 ;  /* 0x0000002c042c7291 */ /* 0x002fe2000f8ec0ff */
[----:B------:R-:W-:Y:S01]  /*52c0*/  LOP3.LUT R84, R4, R5, RZ, 0xfc, !PT ;  /* 0x0000000504547212 */ /* 0x000fe200078efcff */
[----:B------:R-:W1:Y:S02]  /*52d0*/  LDCU.64 UR62, c[0x0][0x348] ;  /* 0x00006900ff3e77ac */ /* 0x000e640008000a00 */
[----:B------:R-:W-:-:S02]  /*52e0*/  UIADD3 UR4, UPT, UPT, UR44, 0x4200, URZ ;  /* 0x000042002c047890 */ /* 0x000fc4000fffe0ff */
[----:B------:R-:W-:-:S03]  /*52f0*/  UIADD3 UR5, UPT, UPT, UR44, 0x200, URZ ;  /* 0x000002002c057890 */ /* 0x000fc6000fffe0ff */
[----:B------:R-:W4:Y:S01]  /*5300*/  LDS R0, [UR44+0x150] ;  /* 0x0001502cff007984 */ /* 0x000f220008000800 */
[----:B------:R-:W1:Y:S01]  /*5310*/  LDCU UR43, c[0x0][0xb0c] ;  /* 0x00016180ff2b77ac */ /* 0x000e620008000800 */
[----:B------:R-:W-:Y:S02]  /*5320*/  IMAD.U32 R96, RZ, RZ, UR4 ;  /* 0x00000004ff607e24 */ /* 0x000fe4000f8e00ff */
[----:B------:R-:W-:Y:S01]  /*5330*/  IMAD.U32 R98, RZ, RZ, UR5 ;  /* 0x00000005ff627e24 */ /* 0x000fe2000f8e00ff */
[----:B------:R-:W1:Y:S01]  /*5340*/  LDCU UR39, c[0x0][0xb30] ;  /* 0x00016600ff2777ac */ /* 0x000e620008000800 */
[----:B------:R-:W1:Y:S01]  /*5350*/  LDCU.64 UR46, c[0x0][0x888] ;  /* 0x00011100ff2e77ac */ /* 0x000e620008000a00 */
[----:B------:R-:W1:Y:S01]  /*5360*/  LDCU.64 UR40, c[0x0][0xb28] ;  /* 0x00016500ff2877ac */ /* 0x000e620008000a00 */
[----:B------:R-:W1:Y:S01]  /*5370*/  LDCU.64 UR60, c[0x0][0x890] ;  /* 0x00011200ff3c77ac */ /* 0x000e620008000a00 */
[----:B------:R-:W1:Y:S01]  /*5380*/  LDCU.128 UR52, c[0x0][0xb10] ;  /* 0x00016200ff3477ac */ /* 0x000e620008000c00 */
[----:B------:R-:W1:Y:S02]  /*5390*/  LDCU UR56, c[0x0][0x374] ;  /* 0x00006e80ff3877ac */ /* 0x000e640008000800 */
[----:B-1234-:R-:W-:-:S07]  /*53a0*/  IMAD.IADD R37, R0, 0x1, R37 ;  /* 0x0000000100257824 */ /* 0x01efce00078e0225 */
.L_x_132:
[C---:B------:R-:W-:Y:S02]  /*53b0*/  LEA R3, R89.reuse, UR44, 0x3 ;  /* 0x0000002c59037c11 */ /* 0x040fe4000f8e18ff */
[----:B------:R-:W-:Y:S02]  /*53c0*/  SHF.L.U32 R0, R92, 0x1f, RZ ;  /* 0x0000001f5c007819 */ /* 0x000fe400000006ff */
[----:B------:R-:W-:Y:S02]  /*53d0*/  LEA R5, R89, UR44, 0x4 ;  /* 0x0000002c59057c11 */ /* 0x000fe4000f8e20ff */
[----:B-1----:R-:W1:Y:S02]  /*53e0*/  SYNCS.PHASECHK.TRANS64.TRYWAIT P0, [R3+URZ+0xa0], R0 ;  /* 0x0000a000030075a7 */ /* 0x002e6400080011ff */
[----:B-1----:R-:W-:Y:S05]  /*53f0*/  @!P0 BRA `(.L_x_91) ;  /* 0x0000004c00988947 */ /* 0x002fea0003800000 */
.L_x_178:
        /* <DEDUP_REMOVED lines=11> */
[----:B------:R-:W-:Y:S01]  /*54b0*/  PLOP3.LUT P0, PT, PT, PT, UP1, 0x80, 0x8 ;  /* 0x000000000008781c */ /* 0x000fe20003f0f018 */
[----:B------:R-:W-:Y:S11]  /*54c0*/  UP2UR UR45, UPR, URZ, 0x2 ;  /* 0x00000002ff2d7883 */ /* 0x000ff60008000000 */
[----:B------:R-:W-:Y:S01]  /*54d0*/  @!UPT UIADD3 URZ, UPT, UPT, URZ, URZ, URZ ;  /* 0x000000fffffff290 */ /* 0x000fe2000fffe0ff */
[----:B-1----:R-:W-:Y:S02]  /*54e0*/  @P0 SHF.R.U32.HI R0, RZ, 0x10, R5 ;  /* 0x00000010ff000819 */ /* 0x002fe40000011605 */
        /* <DEDUP_REMOVED lines=12> */
[----:B------:R-:W2:Y:S01]  /*55b0*/  LDCU UR12, c[0x0][0xb20] ;  /* 0x00016400ff0c77ac */ /* 0x000ea20008000800 */
[----:B------:R-:W-:Y:S02]  /*55c0*/  UIMAD.WIDE.U32 UR4, UR56, UR55, URZ ;  /* 0x00000037380472a5 */ /* 0x000fe4000f8e00ff */
[----:B------:R-:W-:Y:S02]  /*55d0*/  UIMAD.WIDE.U32 UR6, UR57, UR52, URZ ;  /* 0x00000034390672a5 */ /* 0x000fe4000f8e00ff */
[----:B------:R-:W-:Y:S02]  /*55e0*/  UISETP.NE.AND UP0, UPT, UR54, 0x1, UPT ;  /* 0x000000013600788c */ /* 0x000fe4000bf05270 */
[----:B------:R-:W-:Y:S02]  /*55f0*/  UIMAD.WIDE.U32 UR8, UR37, UR55, URZ ;  /* 0x00000037250872a5 */ /* 0x000fe4000f8e00ff */
[----:B------:R-:W-:Y:S02]  /*5600*/  UIMAD.WIDE.U32 UR10, UR38, UR52, URZ ;  /* 0x00000034260a72a5 */ /* 0x000fe4000f8e00ff */
[----:B------:R-:W-:Y:S02]  /*5610*/  UISETP.NE.AND UP1, UPT, UR43, 0x1, UPT ;  /* 0x000000012b00788c */ /* 0x000fe4000bf25270 */
[----:B------:R-:W-:Y:S01]  /*5620*/  UISETP.NE.AND UP2, UPT, UR42, 0x1, UPT ;  /* 0x000000012a00788c */ /* 0x000fe2000bf45270 */
[----:B------:R-:W-:Y:S02]  /*5630*/  UMOV UR4, UR5 ;  /* 0x0000000500047c82 */ /* 0x000fe40008000000 */
[----:B--2---:R-:W-:Y:S03]  /*5640*/  USHF.R.U32.HI UR5, URZ, UR12, UR4 ;  /* 0x0000000cff057299 */ /* 0x004fe60008011604 */
[----:B------:R-:W-:Y:S02]  /*5650*/  UMOV UR4, UR7 ;  /* 0x0000000700047c82 */ /* 0x000fe40008000000 */
[----:B------:R-:W-:Y:S02]  /*5660*/  USHF.R.U32.HI UR7, URZ, UR53, UR4 ;  /* 0x00000035ff077299 */ /* 0x000fe40008011604 */
[----:B------:R-:W-:Y:S02]  /*5670*/  USEL UR4, UR56, UR5, !UP0 ;  /* 0x0000000538047287 */ /* 0x000fe4000c000000 */
[----:B------:R-:W-:Y:S01]  /*5680*/  USEL UR7, UR57, UR7, !UP1 ;  /* 0x0000000739077287 */ /* 0x000fe2000c800000 */
[----:B------:R-:W-:Y:S01]  /*5690*/  UMOV UR5, UR9 ;  /* 0x0000000900057c82 */ /* 0x000fe20008000000 */
[----:B------:R-:W-:Y:S02]  /*56a0*/  UIMAD.WIDE.U32 UR8, UR4, UR40, URZ ;  /* 0x00000028040872a5 */ /* 0x000fe4000f8e00ff */
[----:B------:R-:W-:Y:S03]  /*56b0*/  USHF.R.U32.HI UR6, URZ, UR12, UR5 ;  /* 0x0000000cff067299 */ /* 0x000fe60008011605 */
[----:B------:R-:W-:Y:S01]  /*56c0*/  UMOV UR5, UR11 ;  /* 0x0000000b00057c82 */ /* 0x000fe20008000000 */
[----:B------:R-:W-:Y:S02]  /*56d0*/  UIMAD.WIDE.U32 UR10, UR7, UR40, URZ ;  /* 0x00000028070a72a5 */ /* 0x000fe4000f8e00ff */
[----:B------:R-:W-:Y:S02]  /*56e0*/  USHF.R.U32.HI UR12, URZ, UR53, UR5 ;  /* 0x00000035ff0c7299 */ /* 0x000fe40008011605 */
[----:B------:R-:W-:Y:S01]  /*56f0*/  USEL UR6, UR37, UR6, !UP0 ;  /* 0x0000000625067287 */ /* 0x000fe2000c000000 */
[----:B------:R-:W-:Y:S02]  /*5700*/  UMOV UR5, UR9 ;  /* 0x0000000900057c82 */ /* 0x000fe40008000000 */
[----:B------:R-:W-:Y:S01]  /*5710*/  UMOV UR10, UR11 ;  /* 0x0000000b000a7c82 */ /* 0x000fe20008000000 */
[----:B------:R-:W-:Y:S02]  /*5720*/  @UP2 USHF.R.U32.HI UR4, URZ, UR41, UR5 ;  /* 0x00000029ff042299 */ /* 0x000fe40008011605 */
[----:B------:R-:W-:Y:S02]  /*5730*/  @UP2 USHF.R.U32.HI UR7, URZ, UR41, UR10 ;  /* 0x00000029ff072299 */ /* 0x000fe4000801160a */
[----:B------:R-:W-:Y:S02]  /*5740*/  UIMAD UR4, UR42, UR4, URZ ;  /* 0x000000042a0472a4 */ /* 0x000fe4000f8e02ff */
        /* <DEDUP_REMOVED lines=8> */
[----:B------:R-:W-:Y:S02]  /*57d0*/  USEL UR11, UR6, UR4, !UP2 ;  /* 0x00000004060b7287 */ /* 0x000fe4000d000000 */
[----:B------:R-:W-:Y:S02]  /*57e0*/  UIADD3 UR8, UPT, UPT, -UR5, URZ, URZ ;  /* 0x000000ff05087290 */ /* 0x000fe4000fffe1ff */
[----:B------:R-:W-:Y:S01]  /*57f0*/  UIADD3 UR10, UPT, UPT, -UR11, URZ, URZ ;  /* 0x000000ff0b0a7290 */ /* 0x000fe2000fffe1ff */
[----:B------:R-:W-:Y:S01]  /*5800*/  @!UP0 UMOV UR4, UR9 ;  /* 0x0000000900048c82 */ /* 0x000fe20008000000 */
[----:B------:R-:W-:Y:S02]  /*5810*/  UIADD3 UR9, UPT, UPT, -UR6, URZ, URZ ;  /* 0x000000ff06097290 */ /* 0x000fe4000fffe1ff */
[----:B------:R-:W-:Y:S02]  /*5820*/  @!UP0 USHF.R.U32.HI UR4, URZ, UR41, UR4 ;  /* 0x00000029ff048299 */ /* 0x000fe40008011604 */
[----:B------:R-:W-:Y:S02]  /*5830*/  UIMAD UR10, UR42, UR10, UR6 ;  /* 0x0000000a2a0a72a4 */ /* 0x000fe4000f8e0206 */
[----:B------:R-:W-:Y:S04]  /*5840*/  @!UP0 USEL UR4, UR5, UR4, !UP2 ;  /* 0x0000000405048287 */ /* 0x000fe8000d000000 */
[----:B------:R-:W-:Y:S02]  /*5850*/  @!UP0 UIMAD UR10, UR7, UR10, UR4 ;  /* 0x0000000a070a82a4 */ /* 0x000fe4000f8e0204 */
[----:B------:R-:W-:Y:S02]  /*5860*/  @!UP0 UIADD3 UR11, UPT, UPT, UR11, -UR4, URZ ;  /* 0x800000040b0b8290 */ /* 0x000fe4000fffe0ff */
[----:B------:R-:W-:Y:S02]  /*5870*/  UIMAD UR7, UR43, UR8, UR38 ;  /* 0x000000082b0772a4 */ /* 0x000fe4000f8e0226 */
[----:B------:R-:W-:Y:S02]  /*5880*/  @!UP0 UIMAD UR6, UR11, UR42, UR5 ;  /* 0x0000002a0b0682a4 */ /* 0x000fe4000f8e0205 */
[----:B------:R-:W-:Y:S01]  /*5890*/  UIMAD UR4, UR54, UR9, UR37 ;  /* 0x00000009360472a4 */ /* 0x000fe2000f8e0225 */
[----:B------:R-:W-:Y:S02]  /*58a0*/  @!UP0 UMOV UR5, UR10 ;  /* 0x0000000a00058c82 */ /* 0x000fe40008000000 */
[----:B------:R-:W-:Y:S02]  /*58b0*/  UIMAD UR38, UR5, UR43, UR7 ;  /* 0x0000002b052672a4 */ /* 0x000fe4000f8e0207 */
[----:B------:R-:W-:Y:S11]  /*58c0*/  UIMAD UR37, UR6, UR54, UR4 ;  /* 0x00000036062572a4 */ /* 0x000ff6000f8e0204 */
[----:B------:R-:W-:Y:S01]  /*58d0*/  @!UPT UIADD3 URZ, UPT, UPT, URZ, URZ, URZ ;  /* 0x000000fffffff290 */ /* 0x000fe2000fffe0ff */
.L_x_92:
[----:B------:R-:W-:Y:S01]  /*58e0*/  UISETP.NE.AND UP0, UPT, UR39, 0x1, UPT ;  /* 0x000000012700788c */ /* 0x000fe2000bf05270 */
[----:B------:R-:W-:Y:S01]  /*58f0*/  IADD3 R89, PT, PT, R89, 0x1, RZ ;  /* 0x0000000159597810 */ /* 0x000fe20007ffe0ff */
[----:B------:R-:W-:Y:S02]  /*5900*/  UIADD3 UR11, UPT, UPT, UR44, 0x200, URZ ;  /* 0x000002002c0b7890 */ /* 0x000fe4000fffe0ff */
[----:B------:R-:W-:Y:S02]  /*5910*/  USHF.L.U32 UR50, UR16, 0x6, URZ ;  /* 0x0000000610327899 */ /* 0x000fe400080006ff */
[----:B------:R-:W-:Y:S05]  /*5920*/  USHF.L.U32 UR49, UR20, 0x8, URZ ;  /* 0x0000000814317899 */ /* 0x000fea00080006ff */
[----:B------:R-:W2:Y:S01]  /*5930*/  @!UP0 LDCU.128 UR12, c[0x0][0xb10] ;  /* 0x00016200ff0c87ac */ /* 0x000ea20008000c00 */
[----:B------:R-:W3:Y:S01]  /*5940*/  @!UP0 LDCU UR5, c[0x0][0xb0c] ;  /* 0x00016180ff0587ac */ /* 0x000ee20008000800 */
[----:B------:R-:W4:Y:S01]  /*5950*/  @!UP0 LDCU UR10, c[0x0][0xb20] ;  /* 0x00016400ff0a87ac */ /* 0x000f220008000800 */
[----:B--2---:R-:W-:Y:S02]  /*5960*/  UIMAD.WIDE.U32 UR8, UR38, UR12, URZ ;  /* 0x0000000c260872a5 */ /* 0x004fe4000f8e00ff */
[----:B------:R-:W-:Y:S02]  /*5970*/  UIMAD.WIDE.U32 UR6, UR37, UR15, URZ ;  /* 0x0000000f250672a5 */ /* 0x000fe4000f8e00ff */
[----:B------:R-:W-:Y:S03]  /*5980*/  @!UP0 UISETP.NE.AND UP1, UPT, UR14, 0x1, UPT ;  /* 0x000000010e00888c */ /* 0x000fe6000bf25270 */
[----:B------:R-:W-:Y:S01]  /*5990*/  @!UP0 UMOV UR4, UR9 ;  /* 0x0000000900048c82 */ /* 0x000fe20008000000 */
[----:B---3--:R-:W-:Y:S02]  /*59a0*/  @!UP0 UISETP.NE.AND UP2, UPT, UR5, 0x1, UPT ;  /* 0x000000010500888c */ /* 0x008fe4000bf45270 */
[----:B------:R-:W-:Y:S01]  /*59b0*/  @!UP0 USHF.R.U32.HI UR4, URZ, UR13, UR4 ;  /* 0x0000000dff048299 */ /* 0x000fe20008011604 */
[----:B------:R-:W-:Y:S02]  /*59c0*/  @!UP0 UMOV UR6, UR7 ;  /* 0x0000000700068c82 */ /* 0x000fe40008000000 */
[----:B----4-:R-:W-:Y:S02]  /*59d0*/  @!UP0 USHF.R.U32.HI UR6, URZ, UR10, UR6 ;  /* 0x0000000aff068299 */ /* 0x010fe40008011606 */
[----:B------:R-:W-:Y:S02]  /*59e0*/  @!UP0 USEL UR7, UR38, UR4, !UP2 ;  /* 0x0000000426078287 */ /* 0x000fe4000d000000 */
[----:B------:R-:W-:Y:S04]  /*59f0*/  @!UP0 USEL UR6, UR37, UR6, !UP1 ;  /* 0x0000000625068287 */ /* 0x000fe8000c800000 */
[----:B------:R-:W-:Y:S02]  /*5a00*/  @!UP0 UIADD3 UR4, UPT, UPT, -UR7, UR6, URZ ;  /* 0x0000000607048290 */ /* 0x000fe4000fffe1ff */
[----:B------:R-:W-:Y:S02]  /*5a10*/  @!UP0 UIADD3 UR6, UPT, UPT, UR7, -UR6, URZ ;  /* 0x8000000607068290 */ /* 0x000fe4000fffe0ff */
[----:B------:R-:W-:Y:S02]  /*5a20*/  @!UP0 UIMAD UR38, UR4, UR5, UR38 ;  /* 0x00000005042682a4 */ /* 0x000fe4000f8e0226 */
[----:B------:R-:W-:Y:S02]  /*5a30*/  @!UP0 UIMAD UR37, UR6, UR14, UR37 ;  /* 0x0000000e062582a4 */ /* 0x000fe4000f8e0225 */
[----:B------:R-:W-:Y:S09]  /*5a40*/  ULOP3.LUT UP0, URZ, UR11, 0x1b0, URZ, 0xc0, !UPT ;  /* 0x000001b00bff7892 */ /* 0x000ff2000f80c0ff */
[----:B------:R-:W-:Y:S05]  /*5a50*/  BRA.U !UP0, `(.L_x_93) ;  /* 0x0000000108407547 */ /* 0x000fea000b800000 */
[----:B------:R-:W2:Y:S01]  /*5a60*/  LDCU.64 UR8, c[0x4][0x88] ;  /* 0x01001100ff0877ac */ /* 0x000ea20008000a00 */
[----:B------:R-:W-:Y:S01]  /*5a70*/  MOV R3, 0x0 ;  /* 0x0000000000037802 */ /* 0x000fe20000000f00 */
[----:B------:R-:W-:Y:S02]  /*5a80*/  HFMA2 R12, -RZ, RZ, 0, 5.9604644775390625e-08 ;  /* 0x00000001ff0c7431 */ /* 0x000fe400000001ff */
[----:B------:R-:W-:Y:S02]  /*5a90*/  IMAD.MOV.U32 R8, RZ, RZ, 0x70 ;  /* 0x00000070ff087424 */ /* 0x000fe400078e00ff */
[----:B------:R-:W-:Y:S01]  /*5aa0*/  IMAD.MOV.U32 R13, RZ, RZ, RZ ;  /* 0x000000ffff0d7224 */ /* 0x000fe200078e00ff */
[----:B------:R-:W3:Y:S01]  /*5ab0*/  LDCU.64 UR6, c[0x4][0x90] ;  /* 0x01001200ff0677ac */ /* 0x000ee20008000a00 */
[----:B------:R-:W4:Y:S01]  /*5ac0*/  LDC.64 R2, c[0x4][R3] ;  /* 0x0100000003027b82 */ /* 0x000f220000000a00 */
[----:B------:R-:W1:Y:S01]  /*5ad0*/  LDCU.64 UR4, c[0x4][0x8] ;  /* 0x01000100ff0477ac */ /* 0x000e620008000a00 */
[----:B--2---:R-:W-:Y:S01]  /*5ae0*/  MOV R5, UR9 ;  /* 0x0000000900057c02 */ /* 0x004fe20008000f00 */
[----:B------:R-:W-:Y:S01]  /*5af0*/  IMAD.U32 R4, RZ, RZ, UR8 ;  /* 0x00000008ff047e24 */ /* 0x000fe2000f8e00ff */
[----:B---3--:R-:W-:Y:S01]  /*5b00*/  MOV R7, UR7 ;  /* 0x0000000700077c02 */ /* 0x008fe20008000f00 */
[----:B------:R-:W-:Y:S01]  /*5b10*/  IMAD.U32 R6, RZ, RZ, UR6 ;  /* 0x00000006ff067e24 */ /* 0x000fe2000f8e00ff */
[----:B-1----:R-:W-:Y:S01]  /*5b20*/  MOV R11, UR5 ;  /* 0x00000005000b7c02 */ /* 0x002fe20008000f00 */
[----:B------:R-:W-:Y:S02]  /*5b30*/  IMAD.U32 R10, RZ, RZ, UR4 ;  /* 0x00000004ff0a7e24 */ /* 0x000fe4000f8e00ff */
[----:B------:R-:W-:Y:S07]  /*5b40*/  LEPC R20, `(.L_x_93) ;  /* 0x000000001014794e */ /* 0x000fee0000000000 */
[----:B----45:R-:W-:Y:S05]  /*5b50*/  CALL.ABS.NOINC R2 ;  /* 0x0000000002007343 */ /* 0x030fea0003c00000 */
.L_x_93:
[----:B------:R-:W-:Y:S01]  /*5b60*/  LOP3.LUT P0, RZ, R96, 0x1b0, RZ, 0xc0, !PT ;  /* 0x000001b060ff7812 */ /* 0x000fe2000780c0ff */
[----:B------:R-:W-:Y:S11]  /*5b70*/  BSSY.RECONVERGENT B6, `(.L_x_94) ;  /* 0x0000013000067945 */ /* 0x000ff60003800200 */
[----:B------:R-:W-:Y:S01]  /*5b80*/  @!UPT UIADD3 URZ, UPT, UPT, URZ, URZ, URZ ;  /* 0x000000fffffff290 */ /* 0x000fe2000fffe0ff */
[----:B------:R-:W-:Y:S05]  /*5b90*/  @!P0 BRA `(.L_x_95) ;  /* 0x0000000000408947 */ /* 0x000fea0003800000 */
        /* <DEDUP_REMOVED lines=16> */
.L_x_95:
[----:B------:R-:W-:Y:S05]  /*5ca0*/  BSYNC.RECONVERGENT B6 ;  /* 0x0000000000067941 */ /* 0x000fea0003800200 */
.L_x_94:
[----:B------:R-:W-:Y:S01]  /*5cb0*/  R2UR UR4, R88 ;  /* 0x00000000580472ca */ /* 0x000fe200000e0000 */
[----:B------:R-:W-:Y:S01]  /*5cc0*/  UISETP.NE.U32.AND UP0, UPT, UR60, URZ, UPT ;  /* 0x000000ff3c00728c */ /* 0x000fe2000bf05070 */
[----:B------:R-:W-:Y:S02]  /*5cd0*/  ISETP.NE.U32.AND P4, PT, R82, RZ, PT ;  /* 0x000000ff5200720c */ /* 0x000fe40003f85070 */
[----:B------:R-:W-:Y:S01]  /*5ce0*/  ISETP.NE.U32.AND P2, PT, RZ, UR46, PT ;  /* 0x0000002eff007c0c */ /* 0x000fe2000bf45070 */
[----:B------:R-:W-:Y:S01]  /*5cf0*/  UISETP.NE.AND.EX UP1, UPT, UR61, URZ, UPT, UP0 ;  /* 0x000000ff3d00728c */ /* 0x000fe2000bf25300 */
[----:B------:R-:W-:Y:S01]  /*5d00*/  ISETP.NE.AND.EX P4, PT, R83, RZ, PT, P4 ;  /* 0x000000ff5300720c */ /* 0x000fe20003f85340 */
[----:B------:R-:W-:Y:S01]  /*5d10*/  UPLOP3.LUT UP0, UPT, UPT, UPT, UPT, 0x40, 0x4 ;  /* 0x000000000004789c */ /* 0x000fe20003f0e870 */
[----:B------:R-:W-:Y:S05]  /*5d20*/  ISETP.NE.AND.EX P2, PT, RZ, UR47, PT, P2 ;  /* 0x0000002fff007c0c */ /* 0x000fea000bf45320 */
[----:B------:R-:W-:Y:S06]  /*5d30*/  UISETP.NE.AND UP2, UPT, UR4, URZ, UPT ;  /* 0x000000ff0400728c */ /* 0x000fec000bf45270 */
[----:B------:R-:W-:Y:S05]  /*5d40*/  PLOP3.LUT P1, PT, PT, PT, UP2, 0x80, 0x8 ;  /* 0x000000000008781c */ /* 0x000fea0003f2f028 */
[----:B------:R-:W-:Y:S06]  /*5d50*/  @UP2 UPLOP3.LUT UP0, UPT, UPT, UPT, UP1, 0x80, 0x8 ;  /* 0x000000000008289c */ /* 0x000fec0003f0f010 */
[----:B------:R-:W-:Y:S01]  /*5d60*/  PLOP3.LUT P0, PT, PT, PT, UP0, 0x80, 0x8 ;  /* 0x000000000008781c */ /* 0x000fe20003f0f008 */
[----:B------:R-:W-:Y:S01]  /*5d70*/  @!UPT UIADD3 URZ, UPT, UPT, URZ, URZ, URZ ;  /* 0x000000fffffff290 */ /* 0x000fe2000fffe0ff */
[----:B------:R-:W-:Y:S11]  /*5d80*/  BRA.U !UP1, `(.L_x_96) ;  /* 0x00000001093c7547 */ /* 0x000ff6000b800000 */
[----:B------:R-:W-:Y:S01]  /*5d90*/  UISETP.NE.U32.AND UP0, UPT, UR46, URZ, UPT ;  /* 0x000000ff2e00728c */ /* 0x000fe2000bf05070 */
[----:B-1----:R-:W-:Y:S01]  /*5da0*/  HFMA2 R0, -RZ, RZ, 0, 5.9604644775390625e-08 ;  /* 0x00000001ff007431 */ /* 0x002fe200000001ff */
[----:B------:R-:W1:Y:S01]  /*5db0*/  LDCU.64 UR8, c[0x0][0x358] ;  /* 0x00006b00ff0877ac */ /* 0x000e620008000a00 */
[----:B------:R-:W-:Y:S01]  /*5dc0*/  IMAD.MOV.U32 R85, RZ, RZ, 0x1 ;  /* 0x00000001ff557424 */ /* 0x000fe200078e00ff */
[----:B------:R-:W-:Y:S06]  /*5dd0*/  UISETP.NE.AND.EX UP0, UPT, UR47, URZ, UPT, UP0 ;  /* 0x000000ff2f00728c */ /* 0x000fec000bf05300 */
[----:B------:R-:W-:Y:S05]  /*5de0*/  PLOP3.LUT P3, PT, PT, PT, UP0, 0x80, 0x8 ;  /* 0x000000000008781c */ /* 0x000fea0003f6f008 */
[----:B------:R-:W2:Y:S01]  /*5df0*/  @UP0 LDCU.64 UR4, c[0x0][0x888] ;  /* 0x00011100ff0407ac */ /* 0x000ea20008000a00 */
[----:B------:R-:W-:Y:S07]  /*5e00*/  @UP0 UIMAD UR6, UR36, UR60, URZ ;  /* 0x0000003c240602a4 */ /* 0x000fee000f8e02ff */
[----:B------:R-:W-:Y:S01]  /*5e10*/  @!P3 PRMT R85, R0, 0x7610, R85 ;  /* 0x000076100055b816 */ /* 0x000fe20000000055 */
[----:B--2---:R-:W-:Y:S06]  /*5e20*/  @UP0 UIMAD.WIDE UR4, UR6, 0x4, UR4 ;  /* 0x00000004060408a5 */ /* 0x004fec000f8e0204 */
[----:B------:R-:W-:Y:S01]  /*5e30*/  IMAD.U32 R2, RZ, RZ, UR4 ;  /* 0x00000004ff027e24 */ /* 0x000fe2000f8e00ff */
[----:B------:R-:W-:Y:S04]  /*5e40*/  MOV R3, UR5 ;  /* 0x0000000500037c02 */ /* 0x000fe80008000f00 */
[----:B------:R-:W2:Y:S01]  /*5e50*/  @!UP0 LDCU UR4, c[0x0][0x880] ;  /* 0x00011000ff0487ac */ /* 0x000ea20008000800 */
[----:B-1---5:R3:W5:Y:S02]  /*5e60*/  @P3 LDG.E R41, desc[UR8][R2.64] ;  /* 0x0000000802293981 */ /* 0x022764000c1e1900 */
[----:B--23--:R-:W-:Y:S02]  /*5e70*/  @!P3 IMAD.U32 R41, RZ, RZ, UR4 ;  /* 0x00000004ff29be24 */ /* 0x00cfe4000f8e00ff */
.L_x_96:
[----:B------:R-:W-:Y:S05]  /*5e80*/  @!P4 BRA `(.L_x_97) ;  /* 0x000000000024c947 */ /* 0x000fea0003800000 */
[----:B------:R-:W-:Y:S01]  /*5e90*/  ISETP.NE.U32.AND P3, PT, R80, RZ, PT ;  /* 0x000000ff5000720c */ /* 0x000fe20003f65070 */
[----:B------:R-:W2:Y:S03]  /*5ea0*/  LDCU.64 UR4, c[0x0][0x358] ;  /* 0x00006b00ff0477ac */ /* 0x000ea60008000a00 */
[----:B------:R-:W-:Y:S11]  /*5eb0*/  ISETP.NE.AND.EX P3, PT, R81, RZ, PT, P3 ;  /* 0x000000ff5100720c */ /* 0x000ff60003f65330 */
[----:B------:R-:W-:Y:S02]  /*5ec0*/  @!UPT UIADD3 URZ, UPT, UPT, URZ, URZ, URZ ;  /* 0x000000fffffff290 */ /* 0x000fe4000fffe0ff */
[----:B------:R-:W3:Y:S01]  /*5ed0*/  @P3 LDC.64 R2, c[0x0][0x8a8] ;  /* 0x00022a00ff023b82 */ /* 0x000ee20000000a00 */
[----:B-1----:R-:W-:Y:S04]  /*5ee0*/  @P3 IMAD R0, R82, UR36, RZ ;  /* 0x0000002452003c24 */ /* 0x002fe8000f8e02ff */
[----:B---3--:R-:W-:Y:S05]  /*5ef0*/  @P3 IMAD.WIDE R2, R0, 0x4, R2 ;  /* 0x0000000400023825 */ /* 0x008fea00078e0202 */
[----:B--2--5:R2:W5:Y:S02]  /*5f00*/  @P3 LDG.E R38, desc[UR4][R2.64] ;  /* 0x0000000402263981 */ /* 0x024564000c1e1900 */
[----:B--2---:R-:W3:Y:S02]  /*5f10*/  @!P3 LDC R38, c[0x0][0x8a0] ;  /* 0x00022800ff26bb82 */ /* 0x004ee40000000800 */
.L_x_97:
[----:B-----5:R-:W-:Y:S01]  /*5f20*/  FSETP.NEU.AND P4, PT, R41, RZ, PT ;  /* 0x000000ff2900720b */ /* 0x020fe20003f8d000 */
[----:B------:R-:W-:Y:S01]  /*5f30*/  BSSY B1, `(.L_x_98) ;  /* 0x0000042000017945 */ /* 0x000fe20003800000 */
[----:B------:R-:W-:Y:S01]  /*5f40*/  SEL R6, RZ, 0xffffffff, P2 ;  /* 0xffffffffff067807 */ /* 0x000fe20001000000 */
[----:B------:R-:W-:Y:S01]  /*5f50*/  IMAD.MOV.U32 R100, RZ, RZ, 0x1 ;  /* 0x00000001ff647424 */ /* 0x000fe200078e00ff */
[----:B------:R-:W-:Y:S02]  /*5f60*/  LOP3.LUT P3, RZ, R85, 0xff, RZ, 0xc0, !PT ;  /* 0x000000ff55ff7812 */ /* 0x000fe4000786c0ff */
[----:B------:R-:W-:Y:S02]  /*5f70*/  CS2R R78, SRZ ;  /* 0x00000000004e7805 */ /* 0x000fe4000001ff00 */
[----:B------:R-:W-:Y:S02]  /*5f80*/  @P1 SEL R3, RZ, 0xffffffff, P4 ;  /* 0xffffffffff031807 */ /* 0x000fe40002000000 */
[----:B------:R-:W-:Y:S02]  /*5f90*/  CS2R R76, SRZ ;  /* 0x00000000004c7805 */ /* 0x000fe4000001ff00 */
[----:B------:R-:W-:Y:S02]  /*5fa0*/  LEA R2, R93, UR44, 0x3 ;  /* 0x0000002c5d027c11 */ /* 0x000fe4000f8e18ff */
[----:B------:R-:W-:Y:S02]  /*5fb0*/  CS2R R74, SRZ ;  /* 0x00000000004a7805 */ /* 0x000fe4000001ff00 */
[----:B------:R-:W-:Y:S02]  /*5fc0*/  @P0 SEL R3, R6, R3, !P3 ;  /* 0x0000000306030207 */ /* 0x000fe40005800000 */
[----:B------:R-:W-:Y:S02]  /*5fd0*/  CS2R R72, SRZ ;  /* 0x0000000000487805 */ /* 0x000fe4000001ff00 */
[----:B------:R-:W-:Y:S02]  /*5fe0*/  LEA R71, R36, UR44, 0x3 ;  /* 0x0000002c24477c11 */ /* 0x000fe4000f8e18ff */
[----:B------:R-:W-:Y:S02]  /*5ff0*/  @P1 LOP3.LUT R3, R3, 0x1, RZ, 0xc0, !PT ;  /* 0x0000000103031812 */ /* 0x000fe400078ec0ff */
[----:B------:R-:W-:Y:S02]  /*6000*/  SHF.L.U32 R4, R94, 0x1f, RZ ;  /* 0x0000001f5e047819 */ /* 0x000fe400000006ff */
[----:B------:R-:W-:Y:S02]  /*6010*/  ISETP.NE.U32.OR P6, PT, R3, 0x1, !P1 ;  /* 0x000000010300780c */ /* 0x000fe40004fc5470 */
[----:B------:R-:W-:Y:S02]  /*6020*/  PLOP3.LUT P2, PT, PT, PT, UP1, 0x80, 0x8 ;  /* 0x000000000008781c */ /* 0x000fe40003f4f018 */
[----:B------:R-:W-:Y:S02]  /*6030*/  LEA.HI R39, R36, R36, RZ, 0x1 ;  /* 0x0000002424277211 */ /* 0x000fe400078f08ff */
[----:B------:R-:W-:Y:S02]  /*6040*/  SEL R3, RZ, 0xffffffff, P4 ;  /* 0xffffffffff037807 */ /* 0x000fe40002000000 */
[----:B------:R-:W-:Y:S01]  /*6050*/  P2R R102, PR, RZ, 0x40 ;  /* 0x00000040ff667803 */ /* 0x000fe20000000000 */
[C---:B-1----:R-:W-:Y:S01]  /*6060*/  IMAD.SHL.U32 R0, R39.reuse, 0x80, RZ ;  /* 0x0000008027007824 */ /* 0x042fe200078e00ff */
[----:B------:R-:W-:Y:S03]  /*6070*/  LOP3.LUT R39, R39, 0xffe, RZ, 0xc0, !PT ;  /* 0x00000ffe27277812 */ /* 0x000fe600078ec0ff */
[----:B------:R-:W-:Y:S02]  /*6080*/  @P6 SHF.L.U32 R5, R91, 0x1f, RZ ;  /* 0x0000001f5b056819 */ /* 0x000fe400000006ff */
[----:B------:R-:W-:Y:S01]  /*6090*/  @P2 SEL R3, R6, R3, !P3 ;  /* 0x0000000306032207 */ /* 0x000fe20005800000 */
[----:B------:R-:W-:Y:S01]  /*60a0*/  IMAD.IADD R39, R36, 0x1, -R39 ;  /* 0x0000000124277824 */ /* 0x000fe200078e0a27 */
[----:B------:R-:W1:Y:S01]  /*60b0*/  @P6 SYNCS.PHASECHK.TRANS64.TRYWAIT P1, [R2+URZ+0x50], R5 ;  /* 0x00005005020065a7 */ /* 0x000e6200080211ff */
[----:B------:R-:W-:Y:S02]  /*60c0*/  LOP3.LUT R0, R0, 0xffffff00, RZ, 0xc0, !PT ;  /* 0xffffff0000007812 */ /* 0x000fe400078ec0ff */
[----:B------:R-:W-:Y:S03]  /*60d0*/  LOP3.LUT R3, R3, 0x1, RZ, 0xc0, !PT ;  /* 0x0000000103037812 */ /* 0x000fe600078ec0ff */
[----:B------:R-:W-:Y:S01]  /*60e0*/  IMAD.IADD R0, R37, 0x1, R0 ;  /* 0x0000000125007824 */ /* 0x000fe200078e0200 */
[----:B------:R-:W-:Y:S03]  /*60f0*/  ISETP.NE.U32.AND P5, PT, R3, 0x1, PT ;  /* 0x000000010300780c */ /* 0x000fe60003fa5070 */
[----:B------:R-:W-:Y:S01]  /*6100*/  IMAD R39, R39, 0x100000, R0 ;  /* 0x0010000027277824 */ /* 0x000fe200078e0200 */
[----:B------:R-:W-:Y:S01]  /*6110*/  P2R R101, PR, RZ, 0x20 ;  /* 0x00000020ff657803 */ /* 0x000fe20000000000 */
[----:B------:R2:W4:Y:S01]  /*6120*/  SYNCS.PHASECHK.TRANS64.TRYWAIT P0, [R71+URZ+0xc0], R4 ;  /* 0x0000c004470075a7 */ /* 0x00052200080011ff */
[----:B-1----:R-:W-:Y:S01]  /*6130*/  @P6 SEL R100, RZ, 0x1, !P1 ;  /* 0x00000001ff646807 */ /* 0x002fe20004800000 */
[----:B--2---:R-:W-:Y:S06]  /*6140*/  @!P6 BRA `(.L_x_99) ;  /* 0x000000000080e947 */ /* 0x004fec0003800000 */
[----:B------:R-:W-:Y:S01]  /*6150*/  @P5 IMAD R6, R93, 0x1000, R84 ;  /* 0x000010005d065824 */ /* 0x000fe200078e0254 */
[----:B------:R-:W1:Y:S01]  /*6160*/  S2R R0, SR_CgaCtaId ;  /* 0x0000000000007919 */ /* 0x000e620000008800 */
[----:B------:R-:W-:Y:S01]  /*6170*/  ISETP.NE.AND P1, PT, R100, RZ, PT ;  /* 0x000000ff6400720c */ /* 0x000fe20003f25270 */
[----:B------:R-:W-:Y:S01]  /*6180*/  BSSY B0, `(.L_x_100) ;  /* 0x000000b000007945 */ /* 0x000fe20003800000 */
[----:B------:R-:W-:Y:S01]  /*6190*/  @P5 VIADD R5, R6, UR44 ;  /* 0x0000002c06055c36 */ /* 0x000fe20008000000 */
[----:B------:R-:W-:Y:S02]  /*61a0*/  CS2R R74, SRZ ;  /* 0x00000000004a7805 */ /* 0x000fe4000001ff00 */
[----:B------:R-:W-:Y:S02]  /*61b0*/  CS2R R72, SRZ ;  /* 0x0000000000487805 */ /* 0x000fe4000001ff00 */
[----:B------:R-:W-:Y:S01]  /*61c0*/  CS2R R78, SRZ ;  /* 0x00000000004e7805 */ /* 0x000fe2000001ff00 */
[----:B------:R-:W-:Y:S01]  /*61d0*/  @P5 IMAD R5, R95, -0x10, R5 ;  /* 0xfffffff05f055824 */ /* 0x000fe200078e0205 */
[----:B------:R-:W-:Y:S04]  /*61e0*/  CS2R R76, SRZ ;  /* 0x00000000004c7805 */ /* 0x000fe8000001ff00 */
[----:B------:R-:W-:Y:S05]  /*61f0*/  @P1 BRA `(.L_x_101) ;  /* 0x00000000000c1947 */ /* 0x000fea0003800000 */
[----:B------:R-:W-:Y:S04]  /*6200*/  SHF.L.U32 R3, R91, 0x1f, RZ ;  /* 0x0000001f5b037819 */ /* 0x000fe800000006ff */
[----:B------:R-:W2:Y:S02]  /*6210*/  SYNCS.PHASECHK.TRANS64.TRYWAIT P1, [R2+URZ+0x50], R3 ;  /* 0x00005003020075a7 */ /* 0x000ea400080211ff */
[----:B--2---:R-:W-:Y:S05]  /*6220*/  @!P1 BRA `(.L_x_102) ;  /* 0x0000004000209947 */ /* 0x004fea0003800000 */
.L_x_101:
[----:B------:R-:W-:Y:S05]  /*6230*/  BSYNC B0 ;  /* 0x0000000000007941 */ /* 0x000fea0003800000 */
.L_x_100:
[----:B------:R-:W-:Y:S01]  /*6240*/  ISETP.NE.AND P1, PT, R101, RZ, PT ;  /* 0x000000ff6500720c */ /* 0x000fe20003f25270 */
[----:B--2---:R-:W-:Y:S02]  /*6250*/  VIADD R3, R2, 0x70 ;  /* 0x0000007002037836 */ /* 0x004fe40000000000 */
[----:B------:R-:W-:Y:S03]  /*6260*/  VIADD R93, R93, 0x1 ;  /* 0x000000015d5d7836 */ /* 0x000fe60000000000 */
[----:B-1----:R-:W-:Y:S07]  /*6270*/  PRMT R0, R0, 0x654, R3 ;  /* 0x0000065400007816 */ /* 0x002fee0000000003 */
[----:B------:R1:W2:Y:S04]  /*6280*/  @P1 LDS.128 R72, [R6+UR44+0x200] ;  /* 0x0002002c06481984 */ /* 0x0002a80008000c00 */
[----:B------:R1:W1:Y:S01]  /*6290*/  @P1 LDS.128 R76, [R5+0x210] ;  /* 0x00021000054c1984 */ /* 0x0002620000000c00 */
[C---:B------:R-:W-:Y:S01]  /*62a0*/  ISETP.NE.AND P1, PT, R93.reuse, 0x4, PT ;  /* 0x000000045d00780c */ /* 0x040fe20003f25270 */
[----:B------:R-:W-:Y:S01]  /*62b0*/  @!PT LDS RZ, [RZ] ;  /* 0x00000000fffff984 */ /* 0x000fe20000000800 */
[----:B------:R-:W-:Y:S01]  /*62c0*/  @!PT LDS RZ, [RZ] ;  /* 0x00000000fffff984 */ /* 0x000fe20000000800 */
[----:B------:R-:W-:Y:S01]  /*62d0*/  @!PT LDS RZ, [RZ] ;  /* 0x00000000fffff984 */ /* 0x000fe20000000800 */
[----:B------:R-:W-:Y:S01]  /*62e0*/  @!PT LDS RZ, [RZ] ;  /* 0x00000000fffff984 */ /* 0x000fe20000000800 */
[----:B------:R5:W-:Y:S06]  /*62f0*/  MEMBAR.ALL.CTA ;  /* 0x0000000000007992 */ /* 0x000bec0000008000 */
[----:B-----5:R-:W5:Y:S01]  /*6300*/  FENCE.VIEW.ASYNC.S ;  /* 0x00000000000073c6 */ /* 0x020f620000000000 */
[----:B------:R-:W-:Y:S01]  /*6310*/  SEL R93, R93, RZ, P1 ;  /* 0x000000ff5d5d7207 */ /* 0x000fe20000800000 */
[----:B-----5:R5:W-:Y:S02]  /*6320*/  SYNCS.ARRIVE.TRANS64.RED.A1T0 RZ, [R0+URZ], RZ ;  /* 0x000000ff00ff79a7 */ /* 0x020be400081004ff */
[----:B-----5:R-:W-:Y:S04]  /*6330*/  SEL R0, RZ, 0x1, P1 ;  /* 0x00000001ff007807 */ /* 0x020fe80000800000 */
[----:B--2---:R-:W-:Y:S02]  /*6340*/  LOP3.LUT R91, R91, R0, RZ, 0x3c, !PT ;  /* 0x000000005b5b7212 */ /* 0x004fe400078e3cff */
.L_x_99:
[----:B------:R-:W-:Y:S05]  /*6350*/  BSYNC B1 ;  /* 0x0000000000017941 */ /* 0x000fea0003800000 */
.L_x_98:
[----:B------:R-:W-:Y:S04]  /*6360*/  SHF.R.U32.HI R3, RZ, 0x15, R39 ;  /* 0x00000015ff037819 */ /* 0x000fe80000011627 */
[----:B------:R-:W-:Y:S01]  /*6370*/  LOP3.LUT P1, RZ, R3, 0x3, R86, 0x48, !PT ;  /* 0x0000000303ff7812 */ /* 0x000fe20007824856 */
[----:B------:R-:W-:Y:S01]  /*6380*/  @!UPT UIADD3 URZ, UPT, UPT, URZ, URZ, URZ ;  /* 0x000000fffffff290 */ /* 0x000fe2000fffe0ff */
[----:B----4-:R-:W-:Y:S11]  /*6390*/  @P0 BRA `(.L_x_103) ;  /* 0x0000000000080947 */ /* 0x010ff60003800000 */
[----:B------:R-:W2:Y:S02]  /*63a0*/  SYNCS.PHASECHK.TRANS64.TRYWAIT P0, [R71+URZ+0xc0], R4 ;  /* 0x0000c004470075a7 */ /* 0x000ea400080011ff */
[----:B--2---:R-:W-:Y:S05]  /*63b0*/  @!P0 BRA `(.L_x_104) ;  /* 0x0000003c00d08947 */ /* 0x004fea0003800000 */
.L_x_103:
[----:B------:R-:W-:Y:S05]  /*63c0*/  @!P1 BRA `(.L_x_105) ;  /* 0x0000000000409947 */ /* 0x000fea0003800000 */
[----:B------:R-:W1:Y:S01]  /*63d0*/  LDCU.64 UR8, c[0x4][0x78] ;  /* 0x01000f00ff0877ac */ /* 0x000e620008000a00 */
[----:B------:R-:W-:Y:S01]  /*63e0*/  MOV R3, 0x0 ;  /* 0x0000000000037802 */ /* 0x000fe20000000f00 */
[----:B------:R-:W-:Y:S02]  /*63f0*/  HFMA2 R12, -RZ, RZ, 0, 5.9604644775390625e-08 ;  /* 0x00000001ff0c7431 */ /* 0x000fe400000001ff */
[----:B------:R-:W-:Y:S02]  /*6400*/  IMAD.MOV.U32 R8, RZ, RZ, 0x192 ;  /* 0x00000192ff087424 */ /* 0x000fe400078e00ff */
[----:B------:R-:W-:Y:S01]  /*6410*/  IMAD.MOV.U32 R13, RZ, RZ, RZ ;  /* 0x000000ffff0d7224 */ /* 0x000fe200078e00ff */
[----:B------:R-:W4:Y:S01]  /*6420*/  LDCU.64 UR6, c[0x4][0x80] ;  /* 0x01001000ff0677ac */ /* 0x000f220008000a00 */
[----:B------:R-:W3:Y:S01]  /*6430*/  LDC.64 R2, c[0x4][R3] ;  /* 0x0100000003027b82 */ /* 0x000ee20000000a00 */
[----:B------:R-:W5:Y:S01]  /*6440*/  LDCU.64 UR4, c[0x4][0x18] ;  /* 0x01000300ff0477ac */ /* 0x000f620008000a00 */
[----:B-1----:R-:W-:Y:S01]  /*6450*/  MOV R5, UR9 ;  /* 0x0000000900057c02 */ /* 0x002fe20008000f00 */
[----:B--2---:R-:W-:Y:S01]  /*6460*/  IMAD.U32 R4, RZ, RZ, UR8 ;  /* 0x00000008ff047e24 */ /* 0x004fe2000f8e00ff */
[----:B----4-:R-:W-:Y:S01]  /*6470*/  MOV R7, UR7 ;  /* 0x0000000700077c02 */ /* 0x010fe20008000f00 */
[----:B------:R-:W-:Y:S01]  /*6480*/  IMAD.U32 R6, RZ, RZ, UR6 ;  /* 0x00000006ff067e24 */ /* 0x000fe2000f8e00ff */
[----:B-----5:R-:W-:Y:S01]  /*6490*/  MOV R11, UR5 ;  /* 0x00000005000b7c02 */ /* 0x020fe20008000f00 */
[----:B------:R-:W-:Y:S02]  /*64a0*/  IMAD.U32 R10, RZ, RZ, UR4 ;  /* 0x00000004ff0a7e24 */ /* 0x000fe4000f8e00ff */
[----:B------:R-:W-:Y:S07]  /*64b0*/  LEPC R20, `(.L_x_105) ;  /* 0x000000001014794e */ /* 0x000fee0000000000 */
[----:B---3--:R-:W-:Y:S05]  /*64c0*/  CALL.ABS.NOINC R2 ;  /* 0x0000000002007343 */ /* 0x008fea0003c00000 */
.L_x_105:
[-C--:B------:R-:W-:Y:S01]  /*64d0*/  F2FP.F16.E4M3.UNPACK_B R42, R72.reuse ;  /* 0x00000048ff2a723e */ /* 0x080fe200020006ff */
[----:B------:R-:W-:Y:S05]  /*64e0*/  WARPSYNC.ALL ;  /* 0x0000000000007948 */ /* 0x000fea0003800000 */
[----:B------:R-:W-:Y:S01]  /*64f0*/  R2UR UR4, R39 ;  /* 0x00000000270472ca */ /* 0x000fe200000e0000 */
[--C-:B------:R-:W-:Y:S01]  /*6500*/  HADD2.F32 R40, -RZ, R42.reuse.H0_H0 ;  /* 0x2000002aff287230 */ /* 0x100fe20000004100 */
[----:B------:R-:W-:Y:S01]  /*6510*/  F2FP.F16.E4M3.UNPACK_B R43, R72.H1 ;  /* 0x00000048ff2b723e */ /* 0x000fe200030006ff */
[----:B------:R-:W-:Y:S01]  /*6520*/  HADD2.F32 R42, -RZ, R42.H1_H1 ;  /* 0x3000002aff2a7230 */ /* 0x000fe20000004100 */
[-C--:B------:R-:W-:Y:S01]  /*6530*/  F2FP.F16.E4M3.UNPACK_B R45, R73.reuse ;  /* 0x00000049ff2d723e */ /* 0x080fe200020006ff */
[----:B------:R-:W-:Y:S01]  /*6540*/  BSSY.RECONVERGENT B0, `(.L_x_106) ;  /* 0x0000099000007945 */ /* 0x000fe20003800200 */
[----:B------:R-:W-:Y:S01]  /*6550*/  F2FP.F16.E4M3.UNPACK_B R47, R73.H1 ;  /* 0x00000049ff2f723e */ /* 0x000fe200030006ff */
[--C-:B------:R-:W-:Y:S01]  /*6560*/  HADD2.F32 R44, -RZ, R43.reuse.H0_H0 ;  /* 0x2000002bff2c7230 */ /* 0x100fe20000004100 */
[-C--:B------:R-:W-:Y:S01]  /*6570*/  F2FP.F16.E4M3.UNPACK_B R49, R74.reuse ;  /* 0x0000004aff31723e */ /* 0x080fe200020006ff */
[----:B------:R-:W-:Y:S01]  /*6580*/  HADD2.F32 R46, -RZ, R43.H1_H1 ;  /* 0x3000002bff2e7230 */ /* 0x000fe20000004100 */
[----:B------:R-:W-:Y:S01]  /*6590*/  F2FP.F16.E4M3.UNPACK_B R51, R74.H1 ;  /* 0x0000004aff33723e */ /* 0x000fe200030006ff */
[--C-:B------:R-:W-:Y:S01]  /*65a0*/  HADD2.F32 R43, -RZ, R45.reuse.H0_H0 ;  /* 0x2000002dff2b7230 */ /* 0x100fe20000004100 */
[-C--:B------:R-:W-:Y:S01]  /*65b0*/  F2FP.F16.E4M3.UNPACK_B R53, R75.reuse ;  /* 0x0000004bff35723e */ /* 0x080fe200020006ff */
[----:B-12---:R-:W-:Y:S01]  /*65c0*/  LDTM.16dp32bit_t0_t15.x32 R4, tmem[UR4] ;  /* 0x00000004000479ee */ /* 0x006fe20008a80000 */
[----:B------:R-:W3:Y:S01]  /*65d0*/  LDTM.16dp32bit_t16_t31.x32 R4, tmem[UR4+0x20] ;  /* 0x00002004000479ee */ /* 0x000ee20008aa0000 */
[----:B------:R-:W-:Y:S01]  /*65e0*/  IADD3 R112, PT, PT, R84, UR44, RZ ;  /* 0x0000002c54707c10 */ /* 0x000fe2000fffe0ff */
[----:B------:R-:W-:Y:S01]  /*65f0*/  HADD2.F32 R48, -RZ, R45.H1_H1 ;  /* 0x3000002dff307230 */ /* 0x000fe20000004100 */
[----:B------:R-:W-:Y:S01]  /*6600*/  SHF.L.U32 R103, R90, 0x4, RZ ;  /* 0x000000045a677819 */ /* 0x000fe200000006ff */
[----:B------:R-:W-:Y:S01]  /*6610*/  HADD2.F32 R52, -RZ, R49.H1_H1 ;  /* 0x30000031ff347230 */ /* 0x000fe20000004100 */
[----:B------:R-:W-:Y:S01]  /*6620*/  F2FP.F16.E4M3.UNPACK_B R55, R75.H1 ;  /* 0x0000004bff37723e */ /* 0x000fe200030006ff */
[----:B------:R-:W-:Y:S01]  /*6630*/  HADD2.F32 R56, -RZ, R53.H1_H1 ;  /* 0x30000035ff387230 */ /* 0x000fe20000004100 */
[-C--:B------:R-:W-:Y:S01]  /*6640*/  F2FP.F16.E4M3.UNPACK_B R57, R76.reuse ;  /* 0x0000004cff39723e */ /* 0x080fe200020006ff */
[--C-:B------:R-:W-:Y:S01]  /*6650*/  HADD2.F32 R45, -RZ, R47.reuse.H0_H0 ;  /* 0x2000002fff2d7230 */ /* 0x100fe20000004100 */
[----:B------:R-:W-:Y:S01]  /*6660*/  F2FP.F16.E4M3.UNPACK_B R59, R76.H1 ;  /* 0x0000004cff3b723e */ /* 0x000fe200030006ff */
[----:B------:R-:W-:Y:S01]  /*6670*/  HADD2.F32 R50, -RZ, R47.H1_H1 ;  /* 0x3000002fff327230 */ /* 0x000fe20000004100 */
[-C--:B------:R-:W-:Y:S01]  /*6680*/  F2FP.F16.E4M3.UNPACK_B R61, R77.reuse ;  /* 0x0000004dff3d723e */ /* 0x080fe200020006ff */
[----:B------:R-:W-:Y:S01]  /*6690*/  HADD2.F32 R47, -RZ, R49.H0_H0 ;  /* 0x20000031ff2f7230 */ /* 0x000fe20000004100 */
[----:B------:R-:W-:Y:S01]  /*66a0*/  F2FP.F16.E4M3.UNPACK_B R63, R77.H1 ;  /* 0x0000004dff3f723e */ /* 0x000fe200030006ff */
[----:B------:R-:W-:Y:S01]  /*66b0*/  HADD2.F32 R60, -RZ, R57.H1_H1 ;  /* 0x30000039ff3c7230 */ /* 0x000fe20000004100 */
[-C--:B------:R-:W-:Y:S01]  /*66c0*/  F2FP.F16.E4M3.UNPACK_B R65, R78.reuse ;  /* 0x0000004eff41723e */ /* 0x080fe200020006ff */
[----:B------:R-:W-:Y:S01]  /*66d0*/  HADD2.F32 R64, -RZ, R61.H1_H1 ;  /* 0x3000003dff407230 */ /* 0x000fe20000004100 */
[----:B------:R-:W-:Y:S01]  /*66e0*/  F2FP.F16.E4M3.UNPACK_B R67, R78.H1 ;  /* 0x0000004eff43723e */ /* 0x000fe200030006ff */
[----:B------:R-:W-:Y:S01]  /*66f0*/  HADD2.F32 R49, -RZ, R51.H0_H0 ;  /* 0x20000033ff317230 */ /* 0x000fe20000004100 */
[----:B------:R-:W-:Y:S01]  /*6700*/  ISETP.NE.AND P0, PT, R97, RZ, PT ;  /* 0x000000ff6100720c */ /* 0x000fe20003f05270 */
[----:B------:R-:W-:Y:S01]  /*6710*/  HADD2.F32 R68, -RZ, R65.H1_H1 ;  /* 0x30000041ff447230 */ /* 0x000fe20000004100 */
[----:B------:R-:W-:Y:S01]  /*6720*/  ISETP.NE.AND P6, PT, R102, RZ, PT ;  /* 0x000000ff6600720c */ /* 0x000fe20003fc5270 */
[----:B------:R-:W-:Y:S02]  /*6730*/  HADD2.F32 R54, -RZ, R51.H1_H1 ;  /* 0x30000033ff367230 */ /* 0x000fe40000004100 */
[C---:B---3--:R-:W-:Y:S01]  /*6740*/  FMUL R0, R38.reuse, R4 ;  /* 0x0000000426007220 */ /* 0x048fe20000400000 */
[C---:B------:R-:W-:Y:S01]  /*6750*/  FMUL R2, R38.reuse, R5 ;  /* 0x0000000526027220 */ /* 0x040fe20000400000 */
[C---:B------:R-:W-:Y:S01]  /*6760*/  FMUL R4, R38.reuse, R8 ;  /* 0x0000000826047220 */ /* 0x040fe20000400000 */
[C---:B------:R-:W-:Y:S01]  /*6770*/  FMUL R5, R38.reuse, R9 ;  /* 0x0000000926057220 */ /* 0x040fe20000400000 */
[C---:B------:R-:W-:Y:S01]  /*6780*/  FFMA R0, R41.reuse, R40, R0 ;  /* 0x0000002829007223 */ /* 0x040fe20000000000 */
[C---:B------:R-:W-:Y:S01]  /*6790*/  FFMA R2, R41.reuse, R42, R2 ;  /* 0x0000002a29027223 */ /* 0x040fe20000000002 */
[C---:B------:R-:W-:Y:S01]  /*67a0*/  FMUL R8, R38.reuse, R12 ;  /* 0x0000000c26087220 */ /* 0x040fe20000400000 */
[C---:B------:R-:W-:Y:S01]  /*67b0*/  FMUL R9, R38.reuse, R13 ;  /* 0x0000000d26097220 */ /* 0x040fe20000400000 */
[----:B------:R-:W-:Y:S02]  /*67c0*/  HADD2.F32 R51, -RZ, R53.H0_H0 ;  /* 0x20000035ff337230 */ /* 0x000fe40000004100 */
[C---:B------:R-:W-:Y:S01]  /*67d0*/  FMUL R12, R38.reuse, R16 ;  /* 0x00000010260c7220 */ /* 0x040fe20000400000 */
        /* <DEDUP_REMOVED lines=13> */
[C---:B------:R-:W-:Y:S01]  /*68b0*/  FFMA R3, R41.reuse, R44, R3 ;  /* 0x0000002c29037223 */ /* 0x040fe20000000003 */
[----:B------:R-:W-:Y:S01]  /*68c0*/  F2FP.F16.E4M3.UNPACK_B R40, R79 ;  /* 0x0000004fff28723e */ /* 0x000fe200020006ff */
[C---:B------:R-:W-:Y:S01]  /*68d0*/  FFMA R7, R41.reuse, R46, R7 ;  /* 0x0000002e29077223 */ /* 0x040fe20000000007 */
[C---:B------:R-:W-:Y:S01]  /*68e0*/  FFMA R4, R41.reuse, R43, R4 ;  /* 0x0000002b29047223 */ /* 0x040fe20000000004 */
[----:B------:R-:W-:Y:S01]  /*68f0*/  F2FP.F16.E4M3.UNPACK_B R42, R79.H1 ;  /* 0x0000004fff2a723e */ /* 0x000fe200030006ff */
[C---:B------:R-:W-:Y:S01]  /*6900*/  FFMA R5, R41.reuse, R48, R5 ;  /* 0x0000003029057223 */ /* 0x040fe20000000005 */
[----:B------:R-:W-:Y:S01]  /*6910*/  FFMA R6, R41, R45, R6 ;  /* 0x0000002d29067223 */ /* 0x000fe20000000006 */
[----:B------:R-:W-:Y:S01]  /*6920*/  F2FP.SATFINITE.E4M3.F32.PACK_AB_MERGE_C R99, R7, R3, RZ ;  /* 0x000000030763723e */ /* 0x000fe200048070ff */
[C---:B------:R-:W-:Y:S01]  /*6930*/  FFMA R11, R41.reuse, R50, R11 ;  /* 0x00000032290b7223 */ /* 0x040fe2000000000b */
[C---:B------:R-:W-:Y:S01]  /*6940*/  FFMA R8, R41.reuse, R47, R8 ;  /* 0x0000002f29087223 */ /* 0x040fe20000000008 */
[----:B------:R-:W-:Y:S01]  /*6950*/  FMUL R10, R38, R14 ;  /* 0x0000000e260a7220 */ /* 0x000fe20000400000 */
[----:B------:R-:W-:Y:S01]  /*6960*/  F2FP.SATFINITE.E4M3.F32.PACK_AB_MERGE_C R104, R2, R0, R99 ;  /* 0x000000000268723e */ /* 0x000fe20004807063 */
[----:B------:R-:W-:Y:S01]  /*6970*/  FFMA R9, R41, R52, R9 ;  /* 0x0000003429097223 */ /* 0x000fe20000000009 */
[----:B------:R-:W-:Y:S01]  /*6980*/  F2FP.SATFINITE.E4M3.F32.PACK_AB_MERGE_C R105, R11, R6, RZ ;  /* 0x000000060b69723e */ /* 0x000fe200048070ff */
[----:B------:R-:W-:Y:S01]  /*6990*/  FFMA R10, R41, R49, R10 ;  /* 0x00000031290a7223 */ /* 0x000fe2000000000a */
[----:B------:R-:W-:Y:S01]  /*69a0*/  IADD3 R99, PT, PT, R112, R103, RZ ;  /* 0x0000006770637210 */ /* 0x000fe20007ffe0ff */
[C---:B------:R-:W-:Y:S01]  /*69b0*/  FMUL R15, R38.reuse, R15 ;  /* 0x0000000f260f7220 */ /* 0x040fe20000400000 */
[--C-:B------:R-:W-:Y:S01]  /*69c0*/  HADD2.F32 R53, -RZ, R55.reuse.H0_H0 ;  /* 0x20000037ff357230 */ /* 0x100fe20000004100 */
[----:B------:R-:W-:Y:S01]  /*69d0*/  F2FP.SATFINITE.E4M3.F32.PACK_AB_MERGE_C R105, R5, R4, R105 ;  /* 0x000000040569723e */ /* 0x000fe20004807069 */
[----:B------:R-:W-:Y:S02]  /*69e0*/  HADD2.F32 R58, -RZ, R55.H1_H1 ;  /* 0x30000037ff3a7230 */ /* 0x000fe40000004100 */
[C---:B------:R-:W-:Y:S01]  /*69f0*/  FFMA R15, R41.reuse, R54, R15 ;  /* 0x00000036290f7223 */ /* 0x040fe2000000000f */
[C---:B------:R-:W-:Y:S01]  /*6a00*/  FFMA R12, R41.reuse, R51, R12 ;  /* 0x00000033290c7223 */ /* 0x040fe2000000000c */
[C---:B------:R-:W-:Y:S01]  /*6a10*/  FFMA R13, R41.reuse, R56, R13 ;  /* 0x00000038290d7223 */ /* 0x040fe2000000000d */
[----:B------:R-:W-:Y:S02]  /*6a20*/  HADD2.F32 R55, -RZ, R57.H0_H0 ;  /* 0x20000039ff377230 */ /* 0x000fe40000004100 */
[C---:B------:R-:W-:Y:S01]  /*6a30*/  FMUL R14, R38.reuse, R18 ;  /* 0x00000012260e7220 */ /* 0x040fe20000400000 */
[C---:B------:R-:W-:Y:S01]  /*6a40*/  FMUL R19, R38.reuse, R19 ;  /* 0x0000001326137220 */ /* 0x040fe20000400000 */
[--C-:B------:R-:W-:Y:S02]  /*6a50*/  HADD2.F32 R57, -RZ, R59.reuse.H0_H0 ;  /* 0x2000003bff397230 */ /* 0x100fe40000004100 */
[C---:B------:R-:W-:Y:S01]  /*6a60*/  FMUL R18, R38.reuse, R22 ;  /* 0x0000001626127220 */ /* 0x040fe20000400000 */
[C---:B------:R-:W-:Y:S01]  /*6a70*/  FFMA R14, R41.reuse, R53, R14 ;  /* 0x00000035290e7223 */ /* 0x040fe2000000000e */
[----:B------:R-:W-:Y:S02]  /*6a80*/  HADD2.F32 R62, -RZ, R59.H1_H1 ;  /* 0x3000003bff3e7230 */ /* 0x000fe40000004100 */
[C---:B------:R-:W-:Y:S01]  /*6a90*/  FFMA R19, R41.reuse, R58, R19 ;  /* 0x0000003a29137223 */ /* 0x040fe20000000013 */
[----:B------:R-:W-:Y:S02]  /*6aa0*/  HADD2.F32 R59, -RZ, R61.H0_H0 ;  /* 0x2000003dff3b7230 */ /* 0x000fe40000004100 */
[C---:B------:R-:W-:Y:S01]  /*6ab0*/  FMUL R23, R38.reuse, R23 ;  /* 0x0000001726177220 */ /* 0x040fe20000400000 */
[C---:B------:R-:W-:Y:S01]  /*6ac0*/  FFMA R16, R41.reuse, R55, R16 ;  /* 0x0000003729107223 */ /* 0x040fe20000000010 */
[C---:B------:R-:W-:Y:S01]  /*6ad0*/  FFMA R17, R41.reuse, R60, R17 ;  /* 0x0000003c29117223 */ /* 0x040fe20000000011 */
[--C-:B------:R-:W-:Y:S02]  /*6ae0*/  HADD2.F32 R61, -RZ, R63.reuse.H0_H0 ;  /* 0x2000003fff3d7230 */ /* 0x100fe40000004100 */
[C---:B------:R-:W-:Y:S01]  /*6af0*/  FFMA R18, R41.reuse, R57, R18 ;  /* 0x0000003929127223 */ /* 0x040fe20000000012 */
[----:B------:R-:W-:Y:S02]  /*6b00*/  HADD2.F32 R66, -RZ, R63.H1_H1 ;  /* 0x3000003fff427230 */ /* 0x000fe40000004100 */
[C---:B------:R-:W-:Y:S01]  /*6b10*/  FMUL R22, R38.reuse, R26 ;  /* 0x0000001a26167220 */ /* 0x040fe20000400000 */
[----:B------:R-:W-:Y:S02]  /*6b20*/  HADD2.F32 R63, -RZ, R65.H0_H0 ;  /* 0x20000041ff3f7230 */ /* 0x000fe40000004100 */
[C---:B------:R-:W-:Y:S01]  /*6b30*/  FFMA R23, R41.reuse, R62, R23 ;  /* 0x0000003e29177223 */ /* 0x040fe20000000017 */
[C---:B------:R-:W-:Y:S01]  /*6b40*/  FMUL R27, R38.reuse, R27 ;  /* 0x0000001b261b7220 */ /* 0x040fe20000400000 */
[C---:B------:R-:W-:Y:S01]  /*6b50*/  FFMA R20, R41.reuse, R59, R20 ;  /* 0x0000003b29147223 */ /* 0x040fe20000000014 */
[C---:B------:R-:W-:Y:S01]  /*6b60*/  FFMA R21, R41.reuse, R64, R21 ;  /* 0x0000004029157223 */ /* 0x040fe20000000015 */
[--C-:B------:R-:W-:Y:S02]  /*6b70*/  HADD2.F32 R65, -RZ, R67.reuse.H0_H0 ;  /* 0x20000043ff417230 */ /* 0x100fe40000004100 */
[C---:B------:R-:W-:Y:S01]  /*6b80*/  FFMA R22, R41.reuse, R61, R22 ;  /* 0x0000003d29167223 */ /* 0x040fe20000000016 */
[----:B------:R-:W-:Y:S02]  /*6b90*/  HADD2.F32 R70, -RZ, R67.H1_H1 ;  /* 0x30000043ff467230 */ /* 0x000fe40000004100 */
[C---:B------:R-:W-:Y:S01]  /*6ba0*/  FMUL R26, R38.reuse, R30 ;  /* 0x0000001e261a7220 */ /* 0x040fe20000400000 */
[--C-:B------:R-:W-:Y:S02]  /*6bb0*/  HADD2.F32 R67, -RZ, R40.reuse.H0_H0 ;  /* 0x20000028ff437230 */ /* 0x100fe40000004100 */
[C---:B------:R-:W-:Y:S01]  /*6bc0*/  FFMA R27, R41.reuse, R66, R27 ;  /* 0x00000042291b7223 */ /* 0x040fe2000000001b */
[C---:B------:R-:W-:Y:S01]  /*6bd0*/  FMUL R31, R38.reuse, R31 ;  /* 0x0000001f261f7220 */ /* 0x040fe20000400000 */
[C---:B------:R-:W-:Y:S01]  /*6be0*/  FFMA R24, R41.reuse, R63, R24 ;  /* 0x0000003f29187223 */ /* 0x040fe20000000018 */
[----:B------:R-:W-:Y:S02]  /*6bf0*/  HADD2.F32 R40, -RZ, R40.H1_H1 ;  /* 0x30000028ff287230 */ /* 0x000fe40000004100 */
[C---:B------:R-:W-:Y:S01]  /*6c00*/  FFMA R25, R41.reuse, R68, R25 ;  /* 0x0000004429197223 */ /* 0x040fe20000000019 */
[--C-:B------:R-:W-:Y:S02]  /*6c10*/  HADD2.F32 R69, -RZ, R42.reuse.H0_H0 ;  /* 0x2000002aff457230 */ /* 0x100fe40000004100 */
[C---:B------:R-:W-:Y:S01]  /*6c20*/  FFMA R26, R41.reuse, R65, R26 ;  /* 0x00000041291a7223 */ /* 0x040fe2000000001a */
[----:B------:R-:W-:Y:S02]  /*6c30*/  HADD2.F32 R42, -RZ, R42.H1_H1 ;  /* 0x3000002aff2a7230 */ /* 0x000fe40000004100 */
[C---:B------:R-:W-:Y:S01]  /*6c40*/  FMUL R30, R38.reuse, R34 ;  /* 0x00000022261e7220 */ /* 0x040fe20000400000 */
[----:B------:R-:W-:Y:S01]  /*6c50*/  FFMA R31, R41, R70, R31 ;  /* 0x00000046291f7223 */ /* 0x000fe2000000001f */
[----:B------:R-:W-:Y:S01]  /*6c60*/  FMUL R35, R38, R35 ;  /* 0x0000002326237220 */ /* 0x000fe20000400000 */
[----:B------:R-:W-:Y:S01]  /*6c70*/  F2FP.SATFINITE.E4M3.F32.PACK_AB_MERGE_C R106, R15, R10, RZ ;  /* 0x0000000a0f6a723e */ /* 0x000fe200048070ff */
[----:B------:R-:W-:Y:S01]  /*6c80*/  FFMA R28, R41, R67, R28 ;  /* 0x00000043291c7223 */ /* 0x000fe2000000001c */
[----:B------:R-:W-:Y:S01]  /*6c90*/  F2FP.SATFINITE.E4M3.F32.PACK_AB_MERGE_C R107, R19, R14, RZ ;  /* 0x0000000e136b723e */ /* 0x000fe200048070ff */
[C---:B------:R-:W-:Y:S01]  /*6ca0*/  FFMA R29, R41.reuse, R40, R29 ;  /* 0x00000028291d7223 */ /* 0x040fe2000000001d */
[C---:B------:R-:W-:Y:S01]  /*6cb0*/  FFMA R30, R41.reuse, R69, R30 ;  /* 0x00000045291e7223 */ /* 0x040fe2000000001e */
[----:B------:R-:W-:Y:S01]  /*6cc0*/  FFMA R35, R41, R42, R35 ;  /* 0x0000002a29237223 */ /* 0x000fe20000000023 */
[----:B------:R-:W-:Y:S02]  /*6cd0*/  F2FP.SATFINITE.E4M3.F32.PACK_AB_MERGE_C R106, R9, R8, R106 ;  /* 0x00000008096a723e */ /* 0x000fe4000480706a */
[----:B------:R-:W-:Y:S02]  /*6ce0*/  F2FP.SATFINITE.E4M3.F32.PACK_AB_MERGE_C R107, R13, R12, R107 ;  /* 0x0000000c0d6b723e */ /* 0x000fe4000480706b */
[----:B------:R-:W-:Y:S02]  /*6cf0*/  F2FP.SATFINITE.E4M3.F32.PACK_AB_MERGE_C R108, R23, R18, RZ ;  /* 0x00000012176c723e */ /* 0x000fe400048070ff */
[----:B------:R-:W-:Y:S01]  /*6d00*/  F2FP.SATFINITE.E4M3.F32.PACK_AB_MERGE_C R109, R27, R22, RZ ;  /* 0x000000161b6d723e */ /* 0x000fe200048070ff */
[----:B------:R1:W-:Y:S01]  /*6d10*/  STS.128 [R84+UR44+0x4200], R104 ;  /* 0x0042006854007988 */ /* 0x0003e20008000c2c */
[----:B------:R-:W-:Y:S02]  /*6d20*/  F2FP.SATFINITE.E4M3.F32.PACK_AB_MERGE_C R113, R31, R26, RZ ;  /* 0x0000001a1f71723e */ /* 0x000fe400048070ff */
[----:B------:R-:W-:Y:S02]  /*6d30*/  F2FP.SATFINITE.E4M3.F32.PACK_AB_MERGE_C R114, R35, R30, RZ ;  /* 0x0000001e2372723e */ /* 0x000fe400048070ff */
[----:B------:R-:W-:Y:S02]  /*6d40*/  F2FP.SATFINITE.E4M3.F32.PACK_AB_MERGE_C R108, R17, R16, R108 ;  /* 0x00000010116c723e */ /* 0x000fe4000480706c */
[----:B------:R-:W-:Y:S02]  /*6d50*/  F2FP.SATFINITE.E4M3.F32.PACK_AB_MERGE_C R109, R21, R20, R109 ;  /* 0x00000014156d723e */ /* 0x000fe4000480706d */
[----:B------:R-:W-:Y:S02]  /*6d60*/  F2FP.SATFINITE.E4M3.F32.PACK_AB_MERGE_C R110, R25, R24, R113 ;  /* 0x00000018196e723e */ /* 0x000fe40004807071 */
[----:B------:R-:W-:Y:S02]  /*6d70*/  F2FP.SATFINITE.E4M3.F32.PACK_AB_MERGE_C R111, R29, R28, R114 ;  /* 0x0000001c1d6f723e */ /* 0x000fe40004807072 */
[----:B------:R-:W-:Y:S02]  /*6d80*/  LEA R112, R93, UR44, 0x3 ;  /* 0x0000002c5d707c11 */ /* 0x000fe4000f8e18ff */
[----:B------:R-:W-:Y:S01]  /*6d90*/  @P6 SHF.L.U32 R113, R91, 0x1f, RZ ;  /* 0x0000001f5b716819 */ /* 0x000fe200000006ff */
[----:B------:R1:W-:Y:S01]  /*6da0*/  STS.128 [R99+0x4210], R108 ;  /* 0x0042106c63007388 */ /* 0x0003e20000000c00 */
[----:B------:R-:W-:Y:S01]  /*6db0*/  @!PT LDS RZ, [RZ] ;  /* 0x00000000fffff984 */ /* 0x000fe20000000800 */
[----:B------:R-:W-:Y:S01]  /*6dc0*/  @!PT LDS RZ, [RZ] ;  /* 0x00000000fffff984 */ /* 0x000fe20000000800 */
[----:B------:R-:W-:Y:S01]  /*6dd0*/  @!PT LDS RZ, [RZ] ;  /* 0x00000000fffff984 */ /* 0x000fe20000000800 */
[----:B------:R-:W-:Y:S01]  /*6de0*/  @!PT LDS RZ, [RZ] ;  /* 0x00000000fffff984 */ /* 0x000fe20000000800 */
[----:B------:R2:W-:Y:S07]  /*6df0*/  MEMBAR.ALL.CTA ;  /* 0x0000000000007992 */ /* 0x0005ee0000008000 */
[----:B--2---:R-:W2:Y:S02]  /*6e00*/  FENCE.VIEW.ASYNC.S ;  /* 0x00000000000073c6 */ /* 0x004ea40000000000 */
[----:B--2---:R-:W-:Y:S06]  /*6e10*/  BAR.SYNC.DEFER_BLOCKING 0x1, 0x80 ;  /* 0x0042000000007b1d */ /* 0x004fec0000010000 */
[----:B------:R-:W-:Y:S05]  /*6e20*/  @P0 BRA `(.L_x_107) ;  /* 0x0000000000280947 */ /* 0x000fea0003800000 */
[----:B------:R-:W-:Y:S01]  /*6e30*/  UIADD3 UR4, UPT, UPT, UR44, 0x4200, URZ ;  /* 0x000042002c047890 */ /* 0x000fe2000fffe0ff */
[----:B------:R-:W-:Y:S05]  /*6e40*/  UMOV UR51, UR36 ;  /* 0x0000002400337c82 */ /* 0x000fea0008000000 */
[----:B------:R-:W-:Y:S01]  /*6e50*/  MOV R96, UR4 ;  /* 0x0000000400607c02 */ /* 0x000fe20008000f00 */
[----:B------:R-:W-:Y:S03]  /*6e60*/  UIADD3 UR4, UP0, UPT, UR62, 0x680, URZ ;  /* 0x000006803e047890 */ /* 0x000fe6000ff1e0ff */
[----:B------:R-:W-:Y:S01]  /*6e70*/  R2UR UR48, R96 ;  /* 0x00000000603072ca */ /* 0x000fe200000e0000 */
[----:B------:R-:W-:Y:S11]  /*6e80*/  UIADD3.X UR5, UPT, UPT, URZ, UR63, URZ, UP0, !UPT ;  /* 0x0000003fff057290 */ /* 0x000ff600087fe4ff */
[----:B------:R-:W-:Y:S01]  /*6e90*/  @!UPT UIADD3 URZ, UPT, UPT, URZ, URZ, URZ ;  /* 0x000000fffffff290 */ /* 0x000fe2000fffe0ff */
[----:B------:R2:W-:Y:S01]  /*6ea0*/  UTMASTG.3D [UR48], [UR4] ;  /* 0x00000030040073b5 */ /* 0x0005e20008010000 */
[----:B------:R0:W-:Y:S01]  /*6eb0*/  UTMACMDFLUSH ;  /* 0x00000000000079b7 */ /* 0x0001e20000000000 */
[----:B--2---:R-:W-:Y:S04]  /*6ec0*/  DEPBAR.LE SB0, 0x1 ;  /* 0x000080400000791a */ /* 0x004fe80000000000 */
.L_x_107:
[----:B------:R-:W-:Y:S05]  /*6ed0*/  BSYNC.RECONVERGENT B0 ;  /* 0x0000000000007941 */ /* 0x000fea0003800200 */
.L_x_106:
[----:B------:R-:W-:Y:S06]  /*6ee0*/  BAR.SYNC.DEFER_BLOCKING 0x1, 0x80 ;  /* 0x0042000000007b1d */ /* 0x000fec0000010000 */
[----:B------:R-:W2:Y:S01]  /*6ef0*/  @P6 SYNCS.PHASECHK.TRANS64.TRYWAIT P0, [R112+URZ+0x50], R113 ;  /* 0x00005071700065a7 */ /* 0x000ea200080011ff */
[----:B------:R-:W-:Y:S01]  /*6f00*/  BSSY B1, `(.L_x_108) ;  /* 0x0000020000017945 */ /* 0x000fe20003800000 */
[----:B--2---:R-:W-:Y:S03]  /*6f10*/  @P6 SEL R100, RZ, 0x1, !P0 ;  /* 0x00000001ff646807 */ /* 0x004fe60004000000 */
[----:B------:R-:W-:Y:S05]  /*6f20*/  @!P6 BRA `(.L_x_109) ;  /* 0x000000000074e947 */ /* 0x000fea0003800000 */
[----:B------:R-:W-:Y:S01]  /*6f30*/  ISETP.NE.AND P1, PT, R101, RZ, PT ;  /* 0x000000ff6500720c */ /* 0x000fe20003f25270 */
[----:B------:R-:W2:Y:S01]  /*6f40*/  S2R R0, SR_CgaCtaId ;  /* 0x0000000000007919 */ /* 0x000ea20000008800 */
[----:B------:R-:W-:Y:S01]  /*6f50*/  ISETP.NE.AND P0, PT, R100, RZ, PT ;  /* 0x000000ff6400720c */ /* 0x000fe20003f05270 */
[----:B------:R-:W-:Y:S10]  /*6f60*/  BSSY B0, `(.L_x_110) ;  /* 0x0000008000007945 */ /* 0x000ff40003800000 */
[----:B------:R-:W-:Y:S05]  /*6f70*/  @P1 IMAD R2, R93, 0x1000, R84 ;  /* 0x000010005d021824 */ /* 0x000fea00078e0254 */
[----:B------:R-:W-:Y:S05]  /*6f80*/  @P1 IADD3 R4, PT, PT, R2, UR44, RZ ;  /* 0x0000002c02041c10 */ /* 0x000fea000fffe0ff */
[----:B------:R-:W-:Y:S01]  /*6f90*/  @P1 IMAD.IADD R4, R4, 0x1, R103 ;  /* 0x0000000104041824 */ /* 0x000fe200078e0267 */
[----:B------:R-:W-:Y:S06]  /*6fa0*/  @P0 BRA `(.L_x_111) ;  /* 0x00000000000c0947 */ /* 0x000fec0003800000 */
[----:B------:R-:W-:Y:S04]  /*6fb0*/  SHF.L.U32 R3, R91, 0x1f, RZ ;  /* 0x0000001f5b037819 */ /* 0x000fe800000006ff */
[----:B------:R-:W3:Y:S02]  /*6fc0*/  SYNCS.PHASECHK.TRANS64.TRYWAIT P0, [R112+URZ+0x50], R3 ;  /* 0x00005003700075a7 */ /* 0x000ee400080011ff */
[----:B---3--:R-:W-:Y:S05]  /*6fd0*/  @!P0 BRA `(.L_x_112) ;  /* 0x0000003000dc8947 */ /* 0x008fea0003800000 */
.L_x_111:
[----:B------:R-:W-:Y:S05]  /*6fe0*/  BSYNC B0 ;  /* 0x0000000000007941 */ /* 0x000fea0003800000 */
.L_x_110:
[----:B------:R-:W-:Y:S01]  /*6ff0*/  ISETP.NE.AND P0, PT, R101, RZ, PT ;  /* 0x000000ff6500720c */ /* 0x000fe20003f05270 */
[----:B---3--:R-:W-:Y:S02]  /*7000*/  VIADD R3, R112, 0x70 ;  /* 0x0000007070037836 */ /* 0x008fe40000000000 */
[----:B------:R-:W-:Y:S03]  /*7010*/  VIADD R93, R93, 0x1 ;  /* 0x000000015d5d7836 */ /* 0x000fe60000000000 */
[----:B--2---:R-:W-:Y:S07]  /*7020*/  PRMT R0, R0, 0x654, R3 ;  /* 0x0000065400007816 */ /* 0x004fee0000000003 */
[----:B------:R2:W3:Y:S04]  /*7030*/  @P0 LDS.128 R72, [R2+UR44+0x200] ;  /* 0x0002002c02480984 */ /* 0x0004e80008000c00 */
[----:B------:R2:W4:Y:S01]  /*7040*/  @P0 LDS.128 R76, [R4+0x210] ;  /* 0x00021000044c0984 */ /* 0x0005220000000c00 */
        /* <DEDUP_REMOVED lines=10> */
[----:B--23--:R-:W-:Y:S02]  /*70f0*/  LOP3.LUT R91, R91, R0, RZ, 0x3c, !PT ;  /* 0x000000005b5b7212 */ /* 0x00cfe400078e3cff */
.L_x_109:
[----:B------:R-:W-:Y:S05]  /*7100*/  BSYNC B1 ;  /* 0x0000000000017941 */ /* 0x000fea0003800000 */
.L_x_108:
[----:B------:R-:W-:Y:S05]  /*7110*/  VIADD R3, R39, 0x40 ;  /* 0x0000004027037836 */ /* 0x000fea0000000000 */
[----:B------:R-:W-:Y:S04]  /*7120*/  SHF.R.U32.HI R3, RZ, 0x15, R3 ;  /* 0x00000015ff037819 */ /* 0x000fe80000011603 */
[----:B------:R-:W-:Y:S11]  /*7130*/  LOP3.LUT P0, RZ, R3, 0x3, R86, 0x48, !PT ;  /* 0x0000000303ff7812 */ /* 0x000ff60007804856 */
[----:B------:R-:W-:Y:S02]  /*7140*/  @!UPT UIADD3 URZ, UPT, UPT, URZ, URZ, URZ ;  /* 0x000000fffffff290 */ /* 0x000fe4000fffe0ff */
[----:B------:R-:W-:Y:S05]  /*7150*/  @!P0 BRA `(.L_x_113) ;  /* 0x0000000000408947 */ /* 0x000fea0003800000 */
[----:B------:R-:W2:Y:S01]  /*7160*/  LDCU.64 UR8, c[0x4][0x78] ;  /* 0x01000f00ff0877ac */ /* 0x000ea20008000a00 */
[----:B------:R-:W-:Y:S01]  /*7170*/  MOV R3, 0x0 ;  /* 0x0000000000037802 */ /* 0x000fe20000000f00 */
[----:B------:R-:W-:Y:S02]  /*7180*/  HFMA2 R12, -RZ, RZ, 0, 5.9604644775390625e-08 ;  /* 0x00000001ff0c7431 */ /* 0x000fe400000001ff */
[----:B------:R-:W-:Y:S02]  /*7190*/  IMAD.MOV.U32 R8, RZ, RZ, 0x192 ;  /* 0x00000192ff087424 */ /* 0x000fe400078e00ff */
[----:B------:R-:W-:Y:S01]  /*71a0*/  IMAD.MOV.U32 R13, RZ, RZ, RZ ;  /* 0x000000ffff0d7224 */ /* 0x000fe200078e00ff */
[----:B------:R-:W3:Y:S01]  /*71b0*/  LDCU.64 UR6, c[0x4][0x80] ;  /* 0x01001000ff0677ac */ /* 0x000ee20008000a00 */
[----:B------:R-:W1:Y:S01]  /*71c0*/  LDC.64 R2, c[0x4][R3] ;  /* 0x0100000003027b82 */ /* 0x000e620000000a00 */
[----:B------:R-:W5:Y:S01]  /*71d0*/  LDCU.64 UR4, c[0x4][0x18] ;  /* 0x01000300ff0477ac */ /* 0x000f620008000a00 */
[----:B--2---:R-:W-:Y:S01]  /*71e0*/  MOV R5, UR9 ;  /* 0x0000000900057c02 */ /* 0x004fe20008000f00 */
[----:B------:R-:W-:Y:S01]  /*71f0*/  IMAD.U32 R4, RZ, RZ, UR8 ;  /* 0x00000008ff047e24 */ /* 0x000fe2000f8e00ff */
[----:B---3--:R-:W-:Y:S01]  /*7200*/  MOV R7, UR7 ;  /* 0x0000000700077c02 */ /* 0x008fe20008000f00 */
[----:B------:R-:W-:Y:S01]  /*7210*/  IMAD.U32 R6, RZ, RZ, UR6 ;  /* 0x00000006ff067e24 */ /* 0x000fe2000f8e00ff */
[----:B-----5:R-:W-:Y:S01]  /*7220*/  MOV R11, UR5 ;  /* 0x00000005000b7c02 */ /* 0x020fe20008000f00 */
[----:B------:R-:W-:Y:S02]  /*7230*/  IMAD.U32 R10, RZ, RZ, UR4 ;  /* 0x00000004ff0a7e24 */ /* 0x000fe4000f8e00ff */
[----:B------:R-:W-:Y:S07]  /*7240*/  LEPC R20, `(.L_x_113) ;  /* 0x000000001014794e */ /* 0x000fee0000000000 */
[----:B-1--4-:R-:W-:Y:S05]  /*7250*/  CALL.ABS.NOINC R2 ;  /* 0x0000000002007343 */ /* 0x012fea0003c00000 */
.L_x_113:
        /* <DEDUP_REMOVED lines=14> */
[----:B------:R-:W-:Y:S01]  /*7340*/  F2FP.F16.E4M3.UNPACK_B R54, R75 ;  /* 0x0000004bff36723e */ /* 0x000fe200020006ff */
[----:B------:R-:W-:Y:S01]  /*7350*/  LDTM.16dp32bit_t0_t15.x32 R4, tmem[UR4+0x40] ;  /* 0x00004004000479ee */ /* 0x000fe20008a80000 */
[----:B------:R-:W2:Y:S01]  /*7360*/  LDTM.16dp32bit_t16_t31.x32 R4, tmem[UR4+0x60] ;  /* 0x00006004000479ee */ /* 0x000ea20008aa0000 */
[----:B------:R-:W-:Y:S01]  /*7370*/  HADD2.F32 R46, -RZ, R46.H1_H1 ;  /* 0x3000002eff2e7230 */ /* 0x000fe20000004100 */
[----:B----4-:R-:W-:Y:S01]  /*7380*/  F2FP.F16.E4M3.UNPACK_B R58, R76 ;  /* 0x0000004cff3a723e */ /* 0x010fe200020006ff */
[--C-:B------:R-:W-:Y:S01]  /*7390*/  HADD2.F32 R49, -RZ, R50.reuse.H0_H0 ;  /* 0x20000032ff317230 */ /* 0x100fe20000004100 */
[----:B------:R-:W-:Y:S01]  /*73a0*/  F2FP.F16.E4M3.UNPACK_B R62, R77 ;  /* 0x0000004dff3e723e */ /* 0x000fe200020006ff */
[----:B------:R-:W-:Y:S01]  /*73b0*/  HADD2.F32 R50, -RZ, R50.H1_H1 ;  /* 0x30000032ff327230 */ /* 0x000fe20000004100 */
[----:B------:R-:W-:Y:S01]  /*73c0*/  F2FP.F16.E4M3.UNPACK_B R66, R78 ;  /* 0x0000004eff42723e */ /* 0x000fe200020006ff */
[--C-:B------:R-:W-:Y:S01]  /*73d0*/  HADD2.F32 R53, -RZ, R54.reuse.H0_H0 ;  /* 0x20000036ff357230 */ /* 0x100fe20000004100 */
[----:B------:R-:W-:Y:S01]  /*73e0*/  F2FP.F16.E4M3.UNPACK_B R70, R79 ;  /* 0x0000004fff46723e */ /* 0x000fe200020006ff */
[----:B------:R-:W-:Y:S01]  /*73f0*/  HADD2.F32 R54, -RZ, R54.H1_H1 ;  /* 0x30000036ff367230 */ /* 0x000fe20000004100 */
[----:B------:R-:W-:Y:S01]  /*7400*/  F2FP.F16.E4M3.UNPACK_B R56, R75.H1 ;  /* 0x0000004bff38723e */ /* 0x000fe200030006ff */
[--C-:B------:R-:W-:Y:S01]  /*7410*/  HADD2.F32 R57, -RZ, R58.reuse.H0_H0 ;  /* 0x2000003aff397230 */ /* 0x100fe20000004100 */
[----:B------:R-:W-:Y:S01]  /*7420*/  F2FP.F16.E4M3.UNPACK_B R60, R76.H1 ;  /* 0x0000004cff3c723e */ /* 0x000fe200030006ff */
[----:B------:R-:W-:Y:S01]  /*7430*/  HADD2.F32 R58, -RZ, R58.H1_H1 ;  /* 0x3000003aff3a7230 */ /* 0x000fe20000004100 */
[----:B------:R-:W-:Y:S01]  /*7440*/  F2FP.F16.E4M3.UNPACK_B R64, R77.H1 ;  /* 0x0000004dff40723e */ /* 0x000fe200030006ff */
[--C-:B------:R-:W-:Y:S01]  /*7450*/  HADD2.F32 R61, -RZ, R62.reuse.H0_H0 ;  /* 0x2000003eff3d7230 */ /* 0x100fe20000004100 */
[----:B------:R-:W-:Y:S01]  /*7460*/  F2FP.F16.E4M3.UNPACK_B R68, R78.H1 ;  /* 0x0000004eff44723e */ /* 0x000fe200030006ff */
[----:B------:R-:W-:Y:S01]  /*7470*/  HADD2.F32 R62, -RZ, R62.H1_H1 ;  /* 0x3000003eff3e7230 */ /* 0x000fe20000004100 */
[----:B------:R-:W-:Y:S01]  /*7480*/  ISETP.NE.AND P0, PT, R97, RZ, PT ;  /* 0x000000ff6100720c */ /* 0x000fe20003f05270 */
[--C-:B------:R-:W-:Y:S01]  /*7490*/  HADD2.F32 R65, -RZ, R66.reuse.H0_H0 ;  /* 0x20000042ff417230 */ /* 0x100fe20000004100 */
[----:B------:R-:W-:Y:S01]  /*74a0*/  ISETP.NE.AND P6, PT, R102, RZ, PT ;  /* 0x000000ff6600720c */ /* 0x000fe20003fc5270 */
[----:B------:R-:W-:Y:S02]  /*74b0*/  HADD2.F32 R66, -RZ, R66.H1_H1 ;  /* 0x30000042ff427230 */ /* 0x000fe40000004100 */
[--C-:B------:R-:W-:Y:S02]  /*74c0*/  HADD2.F32 R69, -RZ, R70.reuse.H0_H0 ;  /* 0x20000046ff457230 */ /* 0x100fe40000004100 */
[C---:B--2---:R-:W-:Y:S01]  /*74d0*/  FMUL R0, R38.reuse, R4 ;  /* 0x0000000426007220 */ /* 0x044fe20000400000 */
[C---:B------:R-:W-:Y:S01]  /*74e0*/  FMUL R2, R38.reuse, R5 ;  /* 0x0000000526027220 */ /* 0x040fe20000400000 */
[C---:B------:R-:W-:Y:S01]  /*74f0*/  FMUL R4, R38.reuse, R8 ;  /* 0x0000000826047220 */ /* 0x040fe20000400000 */
[C---:B------:R-:W-:Y:S01]  /*7500*/  FMUL R5, R38.reuse, R9 ;  /* 0x0000000926057220 */ /* 0x040fe20000400000 */
[C---:B------:R-:W-:Y:S01]  /*7510*/  FFMA R0, R41.reuse, R40, R0 ;  /* 0x0000002829007223 */ /* 0x040fe20000000000 */
[C---:B------:R-:W-:Y:S01]  /*7520*/  FFMA R2, R41.reuse, R43, R2 ;  /* 0x0000002b29027223 */ /* 0x040fe20000000002 */
        /* <DEDUP_REMOVED lines=10> */
[----:B------:R-:W-:Y:S02]  /*75d0*/  HADD2.F32 R70, -RZ, R70.H1_H1 ;  /* 0x30000046ff467230 */ /* 0x000fe40000004100 */
[C---:B------:R-:W-:Y:S01]  /*75e0*/  FMUL R28, R38.reuse, R32 ;  /* 0x00000020261c7220 */ /* 0x040fe20000400000 */
[C---:B------:R-:W-:Y:S01]  /*75f0*/  FMUL R29, R38.reuse, R33 ;  /* 0x00000021261d7220 */ /* 0x040fe20000400000 */
[C---:B------:R-:W-:Y:S01]  /*7600*/  FMUL R3, R38.reuse, R6 ;  /* 0x0000000626037220 */ /* 0x040fe20000400000 */
[C---:B------:R-:W-:Y:S01]  /*7610*/  FMUL R7, R38.reuse, R7 ;  /* 0x0000000726077220 */ /* 0x040fe20000400000 */
[--C-:B------:R-:W-:Y:S02]  /*7620*/  HADD2.F32 R47, -RZ, R48.reuse.H0_H0 ;  /* 0x20000030ff2f7230 */ /* 0x100fe40000004100 */
[C---:B------:R-:W-:Y:S01]  /*7630*/  FMUL R6, R38.reuse, R10 ;  /* 0x0000000a26067220 */ /* 0x040fe20000400000 */
[C---:B------:R-:W-:Y:S01]  /*7640*/  FFMA R3, R41.reuse, R42, R3 ;  /* 0x0000002a29037223 */ /* 0x040fe20000000003 */
[----:B------:R-:W-:Y:S02]  /*7650*/  HADD2.F32 R48, -RZ, R48.H1_H1 ;  /* 0x30000030ff307230 */ /* 0x000fe40000004100 */
[C---:B------:R-:W-:Y:S01]  /*7660*/  FFMA R7, R41.reuse, R44, R7 ;  /* 0x0000002c29077223 */ /* 0x040fe20000000007 */
[C---:B------:R-:W-:Y:S01]  /*7670*/  FFMA R4, R41.reuse, R45, R4 ;  /* 0x0000002d29047223 */ /* 0x040fe20000000004 */
[C---:B------:R-:W-:Y:S01]  /*7680*/  FFMA R5, R41.reuse, R46, R5 ;  /* 0x0000002e29057223 */ /* 0x040fe20000000005 */
[----:B------:R-:W-:Y:S01]  /*7690*/  FFMA R6, R41, R47, R6 ;  /* 0x0000002f29067223 */ /* 0x000fe20000000006 */
[----:B------:R-:W-:Y:S01]  /*76a0*/  FMUL R11, R38, R11 ;  /* 0x0000000b260b7220 */ /* 0x000fe20000400000 */
[----:B------:R-:W-:Y:S01]  /*76b0*/  F2FP.F16.E4M3.UNPACK_B R40, R79.H1 ;  /* 0x0000004fff28723e */ /* 0x000fe200030006ff */
[--C-:B------:R-:W-:Y:S01]  /*76c0*/  HADD2.F32 R51, -RZ, R52.reuse.H0_H0 ;  /* 0x20000034ff337230 */ /* 0x100fe20000004100 */
[----:B-1----:R-:W-:Y:S01]  /*76d0*/  F2FP.SATFINITE.E4M3.F32.PACK_AB_MERGE_C R105, R7, R3, RZ ;  /* 0x000000030769723e */ /* 0x002fe200048070ff */
[C---:B------:R-:W-:Y:S01]  /*76e0*/  FFMA R11, R41.reuse, R48, R11 ;  /* 0x00000030290b7223 */ /* 0x040fe2000000000b */
[C---:B------:R-:W-:Y:S01]  /*76f0*/  FFMA R8, R41.reuse, R49, R8 ;  /* 0x0000003129087223 */ /* 0x040fe20000000008 */
[----:B------:R-:W-:Y:S01]  /*7700*/  FFMA R9, R41, R50, R9 ;  /* 0x0000003229097223 */ /* 0x000fe20000000009 */
[----:B------:R-:W-:Y:S01]  /*7710*/  F2FP.SATFINITE.E4M3.F32.PACK_AB_MERGE_C R104, R2, R0, R105 ;  /* 0x000000000268723e */ /* 0x000fe20004807069 */
[----:B------:R-:W-:Y:S01]  /*7720*/  HADD2.F32 R52, -RZ, R52.H1_H1 ;  /* 0x30000034ff347230 */ /* 0x000fe20000004100 */
[----:B------:R-:W-:Y:S01]  /*7730*/  F2FP.SATFINITE.E4M3.F32.PACK_AB_MERGE_C R106, R11, R6, RZ ;  /* 0x000000060b6a723e */ /* 0x000fe200048070ff */
[C---:B------:R-:W-:Y:S01]  /*7740*/  FMUL R10, R38.reuse, R14 ;  /* 0x0000000e260a7220 */ /* 0x040fe20000400000 */
[C---:B------:R-:W-:Y:S01]  /*7750*/  FMUL R15, R38.reuse, R15 ;  /* 0x0000000f260f7220 */ /* 0x040fe20000400000 */
[--C-:B------:R-:W-:Y:S01]  /*7760*/  HADD2.F32 R55, -RZ, R56.reuse.H0_H0 ;  /* 0x20000038ff377230 */ /* 0x100fe20000004100 */
[----:B------:R-:W-:Y:S01]  /*7770*/  F2FP.SATFINITE.E4M3.F32.PACK_AB_MERGE_C R105, R5, R4, R106 ;  /* 0x000000040569723e */ /* 0x000fe2000480706a */
[C---:B------:R-:W-:Y:S01]  /*7780*/  FFMA R10, R41.reuse, R51, R10 ;  /* 0x00000033290a7223 */ /* 0x040fe2000000000a */
[C---:B------:R-:W-:Y:S01]  /*7790*/  FFMA R15, R41.reuse, R52, R15 ;  /* 0x00000034290f7223 */ /* 0x040fe2000000000f */
[C---:B------:R-:W-:Y:S01]  /*77a0*/  FFMA R12, R41.reuse, R53, R12 ;  /* 0x00000035290c7223 */ /* 0x040fe2000000000c */
[C---:B------:R-:W-:Y:S01]  /*77b0*/  FFMA R13, R41.reuse, R54, R13 ;  /* 0x00000036290d7223 */ /* 0x040fe2000000000d */
[----:B------:R-:W-:Y:S02]  /*77c0*/  HADD2.F32 R56, -RZ, R56.H1_H1 ;  /* 0x30000038ff387230 */ /* 0x000fe40000004100 */
[C---:B------:R-:W-:Y:S01]  /*77d0*/  FMUL R14, R38.reuse, R18 ;  /* 0x00000012260e7220 */ /* 0x040fe20000400000 */
[C---:B------:R-:W-:Y:S01]  /*77e0*/  FMUL R19, R38.reuse, R19 ;  /* 0x0000001326137220 */ /* 0x040fe20000400000 */
[--C-:B------:R-:W-:Y:S02]  /*77f0*/  HADD2.F32 R59, -RZ, R60.reuse.H0_H0 ;  /* 0x2000003cff3b7230 */ /* 0x100fe40000004100 */
[C---:B------:R-:W-:Y:S01]  /*7800*/  FMUL R18, R38.reuse, R22 ;  /* 0x0000001626127220 */ /* 0x040fe20000400000 */
[C---:B------:R-:W-:Y:S01]  /*7810*/  FFMA R14, R41.reuse, R55, R14 ;  /* 0x00000037290e7223 */ /* 0x040fe2000000000e */
[----:B------:R-:W-:Y:S02]  /*7820*/  HADD2.F32 R60, -RZ, R60.H1_H1 ;  /* 0x3000003cff3c7230 */ /* 0x000fe40000004100 */
        /* <DEDUP_REMOVED lines=8> */
[C---:B------:R-:W-:Y:S01]  /*78b0*/  FFMA R23, R41.reuse, R60, R23 ;  /* 0x0000003c29177223 */ /* 0x040fe20000000017 */
[C---:B------:R-:W-:Y:S01]  /*78c0*/  FMUL R27, R38.reuse, R27 ;  /* 0x0000001b261b7220 */ /* 0x040fe20000400000 */
[C---:B------:R-:W-:Y:S01]  /*78d0*/  FFMA R20, R41.reuse, R61, R20 ;  /* 0x0000003d29147223 */ /* 0x040fe20000000014 */
[C---:B------:R-:W-:Y:S01]  /*78e0*/  FFMA R21, R41.reuse, R62, R21 ;  /* 0x0000003e29157223 */ /* 0x040fe20000000015 */
[--C-:B------:R-:W-:Y:S02]  /*78f0*/  HADD2.F32 R67, -RZ, R68.reuse.H0_H0 ;  /* 0x20000044ff437230 */ /* 0x100fe40000004100 */
[----:B------:R-:W-:Y:S01]  /*7900*/  FFMA R22, R41, R63, R22 ;  /* 0x0000003f29167223 */ /* 0x000fe20000000016 */
[----:B------:R-:W-:Y:S02]  /*7910*/  HADD2.F32 R68, -RZ, R68.H1_H1 ;  /* 0x30000044ff447230 */ /* 0x000fe40000004100 */
[C---:B------:R-:W-:Y:S01]  /*7920*/  FMUL R26, R38.reuse, R30 ;  /* 0x0000001e261a7220 */ /* 0x040fe20000400000 */
[----:B------:R-:W-:Y:S01]  /*7930*/  F2FP.SATFINITE.E4M3.F32.PACK_AB_MERGE_C R107, R15, R10, RZ ;  /* 0x0000000a0f6b723e */ /* 0x000fe200048070ff */
        /* <DEDUP_REMOVED lines=8> */
[----:B------:R-:W-:Y:S01]  /*79c0*/  F2FP.SATFINITE.E4M3.F32.PACK_AB_MERGE_C R106, R9, R8, R107 ;  /* 0x00000008096a723e */ /* 0x000fe2000480706b */
[----:B------:R-:W-:Y:S01]  /*79d0*/  FFMA R31, R41, R68, R31 ;  /* 0x00000044291f7223 */ /* 0x000fe2000000001f */
[----:B------:R-:W-:Y:S01]  /*79e0*/  FMUL R35, R38, R35 ;  /* 0x0000002326237220 */ /* 0x000fe20000400000 */
[----:B------:R-:W-:Y:S01]  /*79f0*/  F2FP.SATFINITE.E4M3.F32.PACK_AB_MERGE_C R107, R19, R14, RZ ;  /* 0x0000000e136b723e */ /* 0x000fe200048070ff */
[C---:B------:R-:W-:Y:S01]  /*7a00*/  FFMA R28, R41.reuse, R69, R28 ;  /* 0x00000045291c7223 */ /* 0x040fe2000000001c */
[C---:B------:R-:W-:Y:S01]  /*7a10*/  FFMA R29, R41.reuse, R70, R29 ;  /* 0x00000046291d7223 */ /* 0x040fe2000000001d */
[C---:B------:R-:W-:Y:S01]  /*7a20*/  FFMA R30, R41.reuse, R43, R30 ;  /* 0x0000002b291e7223 */ /* 0x040fe2000000001e */
[----:B------:R-:W-:Y:S01]  /*7a30*/  FFMA R35, R41, R40, R35 ;  /* 0x0000002829237223 */ /* 0x000fe20000000023 */
        /* <DEDUP_REMOVED lines=21> */
[----:B------:R-:W-:Y:S02]  /*7b90*/  UIADD3 UR4, UP0, UPT, UR62, 0x680, URZ ;  /* 0x000006803e047890 */ /* 0x000fe4000ff1e0ff */
[----:B------:R-:W-:Y:S02]  /*7ba0*/  UIADD3 UR9, UPT, UPT, UR49, 0x40, URZ ;  /* 0x0000004031097890 */ /* 0x000fe4000fffe0ff */
[----:B------:R-:W-:Y:S02]  /*7bb0*/  UIADD3 UR8, UPT, UPT, UR44, 0x5200, URZ ;  /* 0x000052002c087890 */ /* 0x000fe4000fffe0ff */
[----:B------:R-:W-:Y:S01]  /*7bc0*/  UIADD3.X UR5, UPT, UPT, URZ, UR63, URZ, UP0, !UPT ;  /* 0x0000003fff057290 */ /* 0x000fe200087fe4ff */
[----:B------:R-:W-:Y:S01]  /*7bd0*/  UMOV UR10, UR50 ;  /* 0x00000032000a7c82 */ /* 0x000fe20008000000 */
[----:B------:R-:W-:Y:S07]  /*7be0*/  UMOV UR11, UR36 ;  /* 0x00000024000b7c82 */ /* 0x000fee0008000000 */
[----:B------:R2:W-:Y:S01]  /*7bf0*/  UTMASTG.3D [UR8], [UR4] ;  /* 0x00000008040073b5 */ /* 0x0005e20008010000 */
[----:B------:R0:W-:Y:S01]  /*7c00*/  UTMACMDFLUSH ;  /* 0x00000000000079b7 */ /* 0x0001e20000000000 */
[----:B--2---:R-:W-:Y:S04]  /*7c10*/  DEPBAR.LE SB0, 0x1 ;  /* 0x000080400000791a */ /* 0x004fe80000000000 */
.L_x_115:
[----:B------:R-:W-:Y:S05]  /*7c20*/  BSYNC.RECONVERGENT B0 ;  /* 0x0000000000007941 */ /* 0x000fea0003800200 */
.L_x_114:
        /* <DEDUP_REMOVED lines=16> */
.L_x_119:
[----:B------:R-:W-:Y:S05]  /*7d30*/  BSYNC B0 ;  /* 0x0000000000007941 */ /* 0x000fea0003800000 */
.L_x_118:
        /* <DEDUP_REMOVED lines=17> */
.L_x_117:
[----:B------:R-:W-:Y:S05]  /*7e50*/  BSYNC B1 ;  /* 0x0000000000017941 */ /* 0x000fea0003800000 */
.L_x_116:
        /* <DEDUP_REMOVED lines=21> */
.L_x_121:
        /* <DEDUP_REMOVED lines=18> */
[----:B------:R-:W-:Y:S01]  /*80d0*/  ISETP.NE.AND P6, PT, R102, RZ, PT ;  /* 0x000000ff6600720c */ /* 0x000fe20003fc5270 */
[--C-:B------:R-:W-:Y:S01]  /*80e0*/  HADD2.F32 R49, -RZ, R50.reuse.H0_H0 ;  /* 0x20000032ff317230 */ /* 0x100fe20000004100 */
[----:B----4-:R-:W-:Y:S01]  /*80f0*/  F2FP.F16.E4M3.UNPACK_B R58, R76 ;  /* 0x0000004cff3a723e */ /* 0x010fe200020006ff */
[----:B------:R-:W-:Y:S01]  /*8100*/  HADD2.F32 R50, -RZ, R50.H1_H1 ;  /* 0x30000032ff327230 */ /* 0x000fe20000004100 */
[----:B------:R-:W-:Y:S01]  /*8110*/  F2FP.F16.E4M3.UNPACK_B R62, R77 ;  /* 0x0000004dff3e723e */ /* 0x000fe200020006ff */
[--C-:B------:R-:W-:Y:S01]  /*8120*/  HADD2.F32 R53, -RZ, R54.reuse.H0_H0 ;  /* 0x20000036ff357230 */ /* 0x100fe20000004100 */
[----:B------:R-:W-:Y:S01]  /*8130*/  F2FP.F16.E4M3.UNPACK_B R66, R78 ;  /* 0x0000004eff42723e */ /* 0x000fe200020006ff */
[----:B------:R-:W-:Y:S01]  /*8140*/  HADD2.F32 R54, -RZ, R54.H1_H1 ;  /* 0x30000036ff367230 */ /* 0x000fe20000004100 */
[----:B------:R-:W-:Y:S01]  /*8150*/  F2FP.F16.E4M3.UNPACK_B R70, R79 ;  /* 0x0000004fff46723e */ /* 0x000fe200020006ff */
[--C-:B------:R-:W-:Y:S01]  /*8160*/  HADD2.F32 R57, -RZ, R58.reuse.H0_H0 ;  /* 0x2000003aff397230 */ /* 0x100fe20000004100 */
[----:B------:R-:W-:Y:S01]  /*8170*/  F2FP.F16.E4M3.UNPACK_B R56, R75.H1 ;  /* 0x0000004bff38723e */ /* 0x000fe200030006ff */
[----:B------:R-:W-:Y:S01]  /*8180*/  HADD2.F32 R58, -RZ, R58.H1_H1 ;  /* 0x3000003aff3a7230 */ /* 0x000fe20000004100 */
[----:B------:R-:W-:Y:S01]  /*8190*/  F2FP.F16.E4M3.UNPACK_B R60, R76.H1 ;  /* 0x0000004cff3c723e */ /* 0x000fe200030006ff */
[--C-:B------:R-:W-:Y:S01]  /*81a0*/  HADD2.F32 R61, -RZ, R62.reuse.H0_H0 ;  /* 0x2000003eff3d7230 */ /* 0x100fe20000004100 */
[----:B------:R-:W-:Y:S01]  /*81b0*/  F2FP.F16.E4M3.UNPACK_B R64, R77.H1 ;  /* 0x0000004dff40723e */ /* 0x000fe200030006ff */
[----:B------:R-:W-:Y:S01]  /*81c0*/  HADD2.F32 R62, -RZ, R62.H1_H1 ;  /* 0x3000003eff3e7230 */ /* 0x000fe20000004100 */
[----:B------:R-:W-:Y:S01]  /*81d0*/  F2FP.F16.E4M3.UNPACK_B R68, R78.H1 ;  /* 0x0000004eff44723e */ /* 0x000fe200030006ff */
        /* <DEDUP_REMOVED lines=112> */
[----:B------:R-:W-:Y:S02]  /*88e0*/  UIADD3 UR4, UPT, UPT, UR44, 0x4200, URZ ;  /* 0x000042002c047890 */ /* 0x000fe4000fffe0ff */
[----:B------:R-:W-:Y:S01]  /*88f0*/  UIADD3 UR9, UPT, UPT, UR49, 0x80, URZ ;  /* 0x0000008031097890 */ /* 0x000fe2000fffe0ff */
[----:B------:R-:W-:Y:S01]  /*8900*/  UMOV UR10, UR50 ;  /* 0x00000032000a7c82 */ /* 0x000fe20008000000 */
[----:B------:R-:W-:Y:S02]  /*8910*/  UMOV UR11, UR36 ;  /* 0x00000024000b7c82 */ /* 0x000fe40008000000 */
        /* <DEDUP_REMOVED lines=8> */
.L_x_123:
[----:B------:R-:W-:Y:S05]  /*89a0*/  BSYNC.RECONVERGENT B0 ;  /* 0x0000000000007941 */ /* 0x000fea0003800200 */
.L_x_122:
        /* <DEDUP_REMOVED lines=16> */
.L_x_127:
[----:B------:R-:W-:Y:S05]  /*8ab0*/  BSYNC B0 ;  /* 0x0000000000007941 */ /* 0x000fea0003800000 */
.L_x_126:
        /* <DEDUP_REMOVED lines=17> */
.L_x_125:
[----:B------:R-:W-:Y:S05]  /*8bd0*/  BSYNC B1 ;  /* 0x0000000000017941 */ /* 0x000fea0003800000 */
.L_x_124:
        /* <DEDUP_REMOVED lines=21> */
.L_x_129:
[----:B------:R-:W-:Y:S01]  /*8d30*/  ISETP.NE.AND P0, PT, R97, RZ, PT ;  /* 0x000000ff6100720c */ /* 0x000fe20003f05270 */
[----:B------:R-:W-:Y:S05]  /*8d40*/  WARPSYNC.ALL ;  /* 0x0000000000007948 */ /* 0x000fea0003800000 */
[----:B------:R-:W-:Y:S01]  /*8d50*/  R2UR UR4, R39 ;  /* 0x00000000270472ca */ /* 0x000fe200000e0000 */
[----:B------:R-:W2:Y:S01]  /*8d60*/  S2UR UR6, SR_CgaCtaId ;  /* 0x00000000000679c3 */ /* 0x000ea20000008800 */
[-C--:B------:R-:W-:Y:S01]  /*8d70*/  F2FP.F16.E4M3.UNPACK_B R42, R72.reuse ;  /* 0x00000048ff2a723e */ /* 0x080fe200020006ff */
[----:B------:R-:W-:Y:S01]  /*8d80*/  BSSY.RECONVERGENT B0, `(.L_x_130) ;  /* 0x000009b000007945 */ /* 0x000fe20003800200 */
[----:B------:R-:W-:Y:S02]  /*8d90*/  F2FP.F16.E4M3.UNPACK_B R72, R72.H1 ;  /* 0x00000048ff48723e */ /* 0x000fe400030006ff */
[-C--:B------:R-:W-:Y:S01]  /*8da0*/  F2FP.F16.E4M3.UNPACK_B R46, R73.reuse ;  /* 0x00000049ff2e723e */ /* 0x080fe200020006ff */
[--C-:B------:R-:W-:Y:S01]  /*8db0*/  HADD2.F32 R40, -RZ, R42.reuse.H0_H0 ;  /* 0x2000002aff287230 */ /* 0x100fe20000004100 */
[----:B------:R-:W-:Y:S01]  /*8dc0*/  F2FP.F16.E4M3.UNPACK_B R73, R73.H1 ;  /* 0x00000049ff49723e */ /* 0x000fe200030006ff */
[----:B------:R-:W-:Y:S01]  /*8dd0*/  HADD2.F32 R42, -RZ, R42.H1_H1 ;  /* 0x3000002aff2a7230 */ /* 0x000fe20000004100 */
[-C--:B------:R-:W-:Y:S01]  /*8de0*/  F2FP.F16.E4M3.UNPACK_B R50, R74.reuse ;  /* 0x0000004aff32723e */ /* 0x080fe200020006ff */
[----:B------:R-:W-:Y:S01]  /*8df0*/  HADD2.F32 R43, -RZ, R72.H0_H0 ;  /* 0x20000048ff2b7230 */ /* 0x000fe20000004100 */
[----:B------:R-:W-:Y:S01]  /*8e00*/  F2FP.F16.E4M3.UNPACK_B R74, R74.H1 ;  /* 0x0000004aff4a723e */ /* 0x000fe200030006ff */
[----:B------:R-:W-:Y:S01]  /*8e10*/  LDTM.16dp32bit_t0_t15.x32 R4, tmem[UR4+0xc0] ;  /* 0x0000c004000479ee */ /* 0x000fe20008a80000 */
[----:B------:R-:W3:Y:S01]  /*8e20*/  LDTM.16dp32bit_t16_t31.x32 R4, tmem[UR4+0xe0] ;  /* 0x0000e004000479ee */ /* 0x000ee20008aa0000 */
[----:B------:R-:W-:Y:S01]  /*8e30*/  NOP ;  /* 0x0000000000007918 */ /* 0x000fe20000000000 */
[--C-:B------:R-:W-:Y:S01]  /*8e40*/  HADD2.F32 R45, -RZ, R46.reuse.H0_H0 ;  /* 0x2000002eff2d7230 */ /* 0x100fe20000004100 */
[----:B------:R-:W-:Y:S01]  /*8e50*/  R2UR UR5, R71 ;  /* 0x00000000470572ca */ /* 0x000fe200000e0000 */
[----:B------:R-:W-:Y:S01]  /*8e60*/  HADD2.F32 R46, -RZ, R46.H1_H1 ;  /* 0x3000002eff2e7230 */ /* 0x000fe20000004100 */
[----:B------:R-:W-:Y:S01]  /*8e70*/  F2FP.F16.E4M3.UNPACK_B R54, R75 ;  /* 0x0000004bff36723e */ /* 0x000fe200020006ff */
        /* <DEDUP_REMOVED lines=10> */
[----:B------:R-:W-:Y:S01]  /*8f20*/  UIADD3 UR4, UPT, UPT, UR5, 0xe0, URZ ;  /* 0x000000e005047890 */ /* 0x000fe2000fffe0ff */
[----:B------:R-:W-:Y:S01]  /*8f30*/  HADD2.F32 R59, -RZ, R58.H1_H1 ;  /* 0x3000003aff3b7230 */ /* 0x000fe20000004100 */
[----:B------:R-:W-:Y:S01]  /*8f40*/  F2FP.F16.E4M3.UNPACK_B R76, R76.H1 ;  /* 0x0000004cff4c723e */ /* 0x000fe200030006ff */
[--C-:B------:R-:W-:Y:S01]  /*8f50*/  HADD2.F32 R60, -RZ, R62.reuse.H0_H0 ;  /* 0x2000003eff3c7230 */ /* 0x100fe20000004100 */
[----:B------:R-:W-:Y:S01]  /*8f60*/  F2FP.F16.E4M3.UNPACK_B R77, R77.H1 ;  /* 0x0000004dff4d723e */ /* 0x000fe200030006ff */
[----:B------:R-:W-:Y:S01]  /*8f70*/  HADD2.F32 R63, -RZ, R62.H1_H1 ;  /* 0x3000003eff3f7230 */ /* 0x000fe20000004100 */
[----:B------:R-:W-:Y:S01]  /*8f80*/  F2FP.F16.E4M3.UNPACK_B R78, R78.H1 ;  /* 0x0000004eff4e723e */ /* 0x000fe200030006ff */
[--C-:B------:R-:W-:Y:S01]  /*8f90*/  HADD2.F32 R64, -RZ, R66.reuse.H0_H0 ;  /* 0x20000042ff407230 */ /* 0x100fe20000004100 */
[----:B--2---:R-:W-:Y:S01]  /*8fa0*/  UPRMT UR4, UR6, 0x654, UR4 ;  /* 0x0000065406047896 */ /* 0x004fe20008000004 */
        /* <DEDUP_REMOVED lines=8> */
[----:B------:R-:W-:Y:S01]  /*9030*/  SYNCS.ARRIVE.TRANS64.RED.A1T0 RZ, [UR4], RZ ;  /* 0x000000ffffff79a7 */ /* 0x000fe20008100404 */
[C---:B------:R-:W-:Y:S01]  /*9040*/  FMUL R16, R38.reuse, R16 ;  /* 0x0000001026107220 */ /* 0x040fe20000400000 */
[C---:B------:R-:W-:Y:S01]  /*9050*/  FMUL R17, R38.reuse, R17 ;  /* 0x0000001126117220 */ /* 0x040fe20000400000 */
[C---:B------:R-:W-:Y:S01]  /*9060*/  FMUL R0, R38.reuse, R20 ;  /* 0x0000001426007220 */ /* 0x040fe20000400000 */
[C---:B------:R-:W-:Y:S01]  /*9070*/  FMUL R2, R38.reuse, R21 ;  /* 0x0000001526027220 */ /* 0x040fe20000400000 */
[C---:B------:R-:W-:Y:S01]  /*9080*/  FMUL R20, R38.reuse, R25 ;  /* 0x0000001926147220 */ /* 0x040fe20000400000 */
[----:B------:R-:W-:Y:S02]  /*9090*/  HADD2.F32 R67, -RZ, R66.H1_H1 ;  /* 0x30000042ff437230 */ /* 0x000fe40000004100 */
[C---:B------:R-:W-:Y:S01]  /*90a0*/  FMUL R6, R38.reuse, R6 ;  /* 0x0000000626067220 */ /* 0x040fe20000400000 */
[----:B------:R-:W-:Y:S02]  /*90b0*/  HADD2.F32 R44, -RZ, R72.H1_H1 ;  /* 0x30000048ff2c7230 */ /* 0x000fe40000004100 */
[C---:B------:R-:W-:Y:S01]  /*90c0*/  FMUL R7, R38.reuse, R7 ;  /* 0x0000000726077220 */ /* 0x040fe20000400000 */
[--C-:B------:R-:W-:Y:S02]  /*90d0*/  HADD2.F32 R47, -RZ, R73.reuse.H0_H0 ;  /* 0x20000049ff2f7230 */ /* 0x100fe40000004100 */
[C---:B------:R-:W-:Y:S01]  /*90e0*/  FFMA R6, R41.reuse, R43, R6 ;  /* 0x0000002b29067223 */ /* 0x040fe20000000006 */
[--C-:B------:R-:W-:Y:S02]  /*90f0*/  HADD2.F32 R40, -RZ, R68.reuse.H0_H0 ;  /* 0x20000044ff287230 */ /* 0x100fe40000004100 */
[C---:B------:R-:W-:Y:S01]  /*9100*/  FFMA R7, R41.reuse, R44, R7 ;  /* 0x0000002c29077223 */ /* 0x040fe20000000007 */
[C---:B------:R-:W-:Y:S01]  /*9110*/  FFMA R8, R41.reuse, R45, R8 ;  /* 0x0000002d29087223 */ /* 0x040fe20000000008 */
[----:B------:R-:W-:Y:S01]  /*9120*/  FFMA R9, R41, R46, R9 ;  /* 0x0000002e29097223 */ /* 0x000fe20000000009 */
[----:B------:R-:W-:Y:S02]  /*9130*/  HADD2.F32 R43, -RZ, R68.H1_H1 ;  /* 0x30000044ff2b7230 */ /* 0x000fe40000004100 */
[C---:B------:R-:W-:Y:S01]  /*9140*/  FMUL R10, R38.reuse, R10 ;  /* 0x0000000a260a7220 */ /* 0x040fe20000400000 */
[----:B------:R-:W-:Y:S01]  /*9150*/  HADD2.F32 R48, -RZ, R73.H1_H1 ;  /* 0x30000049ff307230 */ /* 0x000fe20000004100 */
[----:B------:R-:W-:Y:S01]  /*9160*/  F2FP.SATFINITE.E4M3.F32.PACK_AB_MERGE_C R100, R7, R6, RZ ;  /* 0x000000060764723e */ /* 0x000fe200048070ff */
[C---:B------:R-:W-:Y:S01]  /*9170*/  FMUL R7, R38.reuse, R24 ;  /* 0x0000001826077220 */ /* 0x040fe20000400000 */
[----:B------:R-:W-:Y:S01]  /*9180*/  FFMA R10, R41, R47, R10 ;  /* 0x0000002f290a7223 */ /* 0x000fe2000000000a */
[C---:B------:R-:W-:Y:S01]  /*9190*/  FMUL R24, R38.reuse, R29 ;  /* 0x0000001d26187220 */ /* 0x040fe20000400000 */
[----:B------:R-:W-:Y:S01]  /*91a0*/  F2FP.SATFINITE.E4M3.F32.PACK_AB_MERGE_C R100, R5, R4, R100 ;  /* 0x000000040564723e */ /* 0x000fe20004807064 */
[C---:B------:R-:W-:Y:S01]  /*91b0*/  FMUL R11, R38.reuse, R11 ;  /* 0x0000000b260b7220 */ /* 0x040fe20000400000 */
[--C-:B------:R-:W-:Y:S02]  /*91c0*/  HADD2.F32 R51, -RZ, R74.reuse.H0_H0 ;  /* 0x2000004aff337230 */ /* 0x100fe40000004100 */
[C---:B------:R-:W-:Y:S01]  /*91d0*/  FMUL R14, R38.reuse, R14 ;  /* 0x0000000e260e7220 */ /* 0x040fe20000400000 */
[----:B------:R-:W-:Y:S02]  /*91e0*/  HADD2.F32 R52, -RZ, R74.H1_H1 ;  /* 0x3000004aff347230 */ /* 0x000fe40000004100 */
[C---:B------:R-:W-:Y:S01]  /*91f0*/  FFMA R11, R41.reuse, R48, R11 ;  /* 0x00000030290b7223 */ /* 0x040fe2000000000b */
[C---:B------:R-:W-:Y:S01]  /*9200*/  FFMA R12, R41.reuse, R49, R12 ;  /* 0x00000031290c7223 */ /* 0x040fe2000000000c */
[C---:B------:R-:W-:Y:S01]  /*9210*/  FFMA R13, R41.reuse, R50, R13 ;  /* 0x00000032290d7223 */ /* 0x040fe2000000000d */
[----:B------:R-:W-:Y:S01]  /*9220*/  FFMA R14, R41, R51, R14 ;  /* 0x00000033290e7223 */ /* 0x000fe2000000000e */
[C---:B------:R-:W-:Y:S01]  /*9230*/  FMUL R15, R38.reuse, R15 ;  /* 0x0000000f260f7220 */ /* 0x040fe20000400000 */
[--C-:B------:R-:W-:Y:S01]  /*9240*/  HADD2.F32 R55, -RZ, R75.reuse.H0_H0 ;  /* 0x2000004bff377230 */ /* 0x100fe20000004100 */
[----:B------:R-:W-:Y:S01]  /*9250*/  F2FP.SATFINITE.E4M3.F32.PACK_AB_MERGE_C R101, R11, R10, RZ ;  /* 0x0000000a0b65723e */ /* 0x000fe200048070ff */
[----:B------:R-:W-:Y:S02]  /*9260*/  HADD2.F32 R56, -RZ, R75.H1_H1 ;  /* 0x3000004bff387230 */ /* 0x000fe40000004100 */
[C---:B------:R-:W-:Y:S01]  /*9270*/  FFMA R15, R41.reuse, R52, R15 ;  /* 0x00000034290f7223 */ /* 0x040fe2000000000f */
[----:B------:R-:W-:Y:S01]  /*9280*/  FFMA R16, R41, R53, R16 ;  /* 0x0000003529107223 */ /* 0x000fe20000000010 */
[----:B------:R-:W-:Y:S01]  /*9290*/  F2FP.SATFINITE.E4M3.F32.PACK_AB_MERGE_C R101, R9, R8, R101 ;  /* 0x000000080965723e */ /* 0x000fe20004807065 */
[----:B------:R-:W-:Y:S01]  /*92a0*/  FFMA R17, R41, R54, R17 ;  /* 0x0000003629117223 */ /* 0x000fe20000000011 */
[C---:B------:R-:W-:Y:S01]  /*92b0*/  FMUL R18, R38.reuse, R18 ;  /* 0x0000001226127220 */ /* 0x040fe20000400000 */
[----:B------:R-:W-:Y:S01]  /*92c0*/  F2FP.SATFINITE.E4M3.F32.PACK_AB_MERGE_C R102, R15, R14, RZ ;  /* 0x0000000e0f66723e */ /* 0x000fe200048070ff */
[C---:B------:R-:W-:Y:S01]  /*92d0*/  FMUL R19, R38.reuse, R19 ;  /* 0x0000001326137220 */ /* 0x040fe20000400000 */
[--C-:B------:R-:W-:Y:S02]  /*92e0*/  HADD2.F32 R58, -RZ, R76.reuse.H0_H0 ;  /* 0x2000004cff3a7230 */ /* 0x100fe40000004100 */
[----:B------:R-:W-:Y:S01]  /*92f0*/  FFMA R18, R41, R55, R18 ;  /* 0x0000003729127223 */ /* 0x000fe20000000012 */
[----:B------:R-:W-:Y:S01]  /*9300*/  F2FP.SATFINITE.E4M3.F32.PACK_AB_MERGE_C R102, R13, R12, R102 ;  /* 0x0000000c0d66723e */ /* 0x000fe20004807066 */
[C---:B------:R-:W-:Y:S01]  /*9310*/  FFMA R19, R41.reuse, R56, R19 ;  /* 0x0000003829137223 */ /* 0x040fe20000000013 */
[----:B------:R-:W-:Y:S02]  /*9320*/  HADD2.F32 R61, -RZ, R76.H1_H1 ;  /* 0x3000004cff3d7230 */ /* 0x000fe40000004100 */
[C---:B------:R-:W-:Y:S01]  /*9330*/  FMUL R3, R38.reuse, R22 ;  /* 0x0000001626037220 */ /* 0x040fe20000400000 */
        /* <DEDUP_REMOVED lines=10> */
[C---:B------:R-:W-:Y:S01]  /*93e0*/  FMUL R23, R38.reuse, R28 ;  /* 0x0000001c26177220 */ /* 0x040fe20000400000 */
[----:B------:R-:W-:Y:S01]  /*93f0*/  F2FP.F16.E4M3.UNPACK_B R79, R79.H1 ;  /* 0x0000004fff4f723e */ /* 0x000fe200030006ff */
        /* <DEDUP_REMOVED lines=9> */
[C---:B------:R-:W-:Y:S01]  /*9490*/  FFMA R24, R41.reuse, R67, R24 ;  /* 0x0000004329187223 */ /* 0x040fe20000000018 */
[C---:B------:R-:W-:Y:S01]  /*94a0*/  FMUL R28, R38.reuse, R33 ;  /* 0x00000021261c7220 */ /* 0x040fe20000400000 */
[--C-:B------:R-:W-:Y:S02]  /*94b0*/  HADD2.F32 R42, -RZ, R79.reuse.H0_H0 ;  /* 0x2000004fff2a7230 */ /* 0x100fe40000004100 */
[C---:B------:R-:W-:Y:S01]  /*94c0*/  FFMA R25, R41.reuse, R66, R25 ;  /* 0x0000004229197223 */ /* 0x040fe20000000019 */
[----:B------:R-:W-:Y:S02]  /*94d0*/  HADD2.F32 R71, -RZ, R79.H1_H1 ;  /* 0x3000004fff477230 */ /* 0x000fe40000004100 */
[C---:B------:R-:W-:Y:S01]  /*94e0*/  FMUL R29, R38.reuse, R34 ;  /* 0x00000022261d7220 */ /* 0x040fe20000400000 */
        /* <DEDUP_REMOVED lines=9> */
[----:B-1----:R-:W-:Y:S01]  /*9580*/  F2FP.SATFINITE.E4M3.F32.PACK_AB_MERGE_C R105, R22, R21, RZ ;  /* 0x000000151669723e */ /* 0x002fe200048070ff */
[----:B------:R1:W-:Y:S01]  /*9590*/  STS.128 [R84+UR44+0x5200], R100 ;  /* 0x0052006454007988 */ /* 0x0003e20008000c2c */
[----:B------:R-:W-:Y:S02]  /*95a0*/  F2FP.SATFINITE.E4M3.F32.PACK_AB_MERGE_C R64, R26, R25, RZ ;  /* 0x000000191a40723e */ /* 0x000fe400048070ff */
[----:B------:R-:W-:Y:S02]  /*95b0*/  F2FP.SATFINITE.E4M3.F32.PACK_AB_MERGE_C R67, R30, R29, RZ ;  /* 0x0000001d1e43723e */ /* 0x000fe400048070ff */
[----:B------:R-:W-:Y:S02]  /*95c0*/  F2FP.SATFINITE.E4M3.F32.PACK_AB_MERGE_C R104, R2, R0, R3 ;  /* 0x000000000268723e */ /* 0x000fe40004807003 */
[----:B------:R-:W-:Y:S02]  /*95d0*/  F2FP.SATFINITE.E4M3.F32.PACK_AB_MERGE_C R105, R20, R7, R105 ;  /* 0x000000071469723e */ /* 0x000fe40004807069 */
[----:B------:R-:W-:Y:S02]  /*95e0*/  F2FP.SATFINITE.E4M3.F32.PACK_AB_MERGE_C R106, R24, R23, R64 ;  /* 0x00000017186a723e */ /* 0x000fe40004807040 */
[----:B------:R-:W-:Y:S02]  /*95f0*/  F2FP.SATFINITE.E4M3.F32.PACK_AB_MERGE_C R107, R28, R27, R67 ;  /* 0x0000001b1c6b723e */ /* 0x000fe40004807043 */
[----:B------:R-:W-:Y:S03]  /*9600*/  IADD3 R36, PT, PT, R36, 0x1, RZ ;  /* 0x0000000124247810 */ /* 0x000fe60007ffe0ff */
        /* <DEDUP_REMOVED lines=18> */
.L_x_131:
[----:B------:R-:W-:Y:S05]  /*9730*/  BSYNC.RECONVERGENT B0 ;  /* 0x0000000000007941 */ /* 0x000fea0003800200 */
.L_x_130:
[----:B------:R-:W-:Y:S01]  /*9740*/  R2UR UR4, R87 ;  /* 0x00000000570472ca */ /* 0x000fe200000e0000 */
[----:B------:R-:W-:Y:S01]  /*9750*/  BAR.SYNC.DEFER_BLOCKING 0x1, 0x80 ;  /* 0x0042000000007b1d */ /* 0x000fe20000010000 */
[C---:B------:R-:W-:Y:S01]  /*9760*/  ISETP.NE.AND P0, PT, R89.reuse, 0x2, PT ;  /* 0x000000025900780c */ /* 0x040fe20003f05270 */
[----:B------:R-:W-:Y:S01]  /*9770*/  UISETP.NE.AND UP0, UPT, UR45, URZ, UPT ;  /* 0x000000ff2d00728c */ /* 0x000fe2000bf05270 */
[----:B------:R-:W-:Y:S01]  /*9780*/  ISETP.NE.AND P1, PT, R36, 0x4, PT ;  /* 0x000000042400780c */ /* 0x000fe20003f25270 */
[----:B------:R-:W-:Y:S01]  /*9790*/  UIADD3 UR16, UPT, UPT, UR38, UR59, URZ ;  /* 0x0000003b26107290 */ /* 0x000fe2000fffe0ff */
[----:B------:R-:W-:Y:S02]  /*97a0*/  SEL R5, RZ, 0x1, P0 ;  /* 0x00000001ff057807 */ /* 0x000fe40000000000 */
[----:B------:R-:W-:Y:S02]  /*97b0*/  SEL R3, RZ, 0x1, P1 ;  /* 0x00000001ff037807 */ /* 0x000fe40000800000 */
[----:B------:R-:W-:Y:S02]  /*97c0*/  LOP3.LUT R92, R92, R5, RZ, 0x3c, !PT ;  /* 0x000000055c5c7212 */ /* 0x000fe400078e3cff */
[----:B------:R-:W-:Y:S01]  /*97d0*/  LOP3.LUT R94, R94, R3, RZ, 0x3c, !PT ;  /* 0x000000035e5e7212 */ /* 0x000fe200078e3cff */
[----:B------:R-:W-:Y:S01]  /*97e0*/  UIADD3 UR20, UPT, UPT, UR37, UR4, URZ ;  /* 0x0000000425147290 */ /* 0x000fe2000fffe0ff */
[----:B------:R-:W-:Y:S02]  /*97f0*/  SEL R89, R89, RZ, P0 ;  /* 0x000000ff59597207 */ /* 0x000fe40000000000 */
[----:B------:R-:W-:Y:S01]  /*9800*/  SEL R36, R36, RZ, P1 ;  /* 0x000000ff24247207 */ /* 0x000fe20000800000 */
[----:B------:R-:W-:Y:S01]  /*9810*/  UMOV UR36, UR58 ;  /* 0x0000003a00247c82 */ /* 0x000fe20008000000 */
[----:B------:R-:W-:Y:S07]  /*9820*/  BRA.U UP0, `(.L_x_132) ;  /* 0xffffffb900e07547 */ /* 0x000fee000b83ffff */
[----:B------:R-:W-:Y:S05]  /*9830*/  EXIT ;  /* 0x000000000000794d */ /* 0x000fea0003800000 */
.L_x_24:
[----:B-1----:R1:W2:Y:S02]  /*9840*/  SYNCS.PHASECHK.TRANS64.TRYWAIT P0, [R0+URZ+0x110], R3 ;  /* 0x00011003000075a7 */ /* 0x0022a400080011ff */
[----:B--2---:R-:W-:Y:S05]  /*9850*/  @!P0 NANOSLEEP.SYNCS 0x989680 ;  /* 0x009896800000895d */ /* 0x004fea0003900000 */
[----:B------:R-:W2:Y:S02]  /*9860*/  @!P0 SYNCS.PHASECHK.TRANS64 P0, [R0+URZ+0x110], R3 ;  /* 0x00011003000085a7 */ /* 0x000ea400080010ff */
[----:B--2---:R-:W-:Y:S05]  /*9870*/  @!P0 BRA `(.L_x_24) ;  /* 0xfffffffc00f08947 */ /* 0x004fea000383ffff */
[----:B------:R-:W-:Y:S05]  /*9880*/  BRA `(.L_x_133) ;  /* 0xffffff80006c7947 */ /* 0x000fea000383ffff */
.L_x_27:
[----:B-1----:R-:W-:-:S07]  /*9890*/  MOV R0, UR33 ;  /* 0x0000002100007c02 */ /* 0x002fce0008000f00 */
.L_x_134:
[----:B-1----:R1:W2:Y:S02]  /*98a0*/  SYNCS.PHASECHK.TRANS64.TRYWAIT P0, [R0+URZ+0x28], R3 ;  /* 0x00002803000075a7 */ /* 0x0022a400080011ff */
[----:B--2---:R-:W-:Y:S05]  /*98b0*/  @!P0 NANOSLEEP.SYNCS 0x989680 ;  /* 0x009896800000895d */ /* 0x004fea0003900000 */
[----:B------:R-:W2:Y:S02]  /*98c0*/  @!P0 SYNCS.PHASECHK.TRANS64 P0, [R0+URZ+0x28], R3 ;  /* 0x00002803000085a7 */ /* 0x000ea400080010ff */
[----:B--2---:R-:W-:Y:S05]  /*98d0*/  @!P0 BRA `(.L_x_134) ;  /* 0xfffffffc00f08947 */ /* 0x004fea000383ffff */
[----:B------:R-:W-:Y:S05]  /*98e0*/  BRA `(.L_x_26) ;  /* 0xffffff8000b07947 */ /* 0x000fea000383ffff */
.L_x_34:
[----:B-1----:R-:W-:-:S07]  /*98f0*/  MOV R0, UR17 ;  /* 0x0000001100007c02 */ /* 0x002fce0008000f00 */
.L_x_135:
[----:B-1----:R1:W2:Y:S02]  /*9900*/  SYNCS.PHASECHK.TRANS64.TRYWAIT P0, [R0+URZ+0x28], R3 ;  /* 0x00002803000075a7 */ /* 0x0022a400080011ff */
[----:B--2---:R-:W-:Y:S05]  /*9910*/  @!P0 NANOSLEEP.SYNCS 0x989680 ;  /* 0x009896800000895d */ /* 0x004fea0003900000 */
[----:B------:R-:W2:Y:S02]  /*9920*/  @!P0 SYNCS.PHASECHK.TRANS64 P0, [R0+URZ+0x28], R3 ;  /* 0x00002803000085a7 */ /* 0x000ea400080010ff */
[----:B--2---:R-:W-:Y:S05]  /*9930*/  @!P0 BRA `(.L_x_135) ;  /* 0xfffffffc00f08947 */ /* 0x004fea000383ffff */
[----:B------:R-:W-:Y:S05]  /*9940*/  BRA `(.L_x_33) ;  /* 0xffffff8400707947 */ /* 0x000fea000383ffff */
.L_x_39:
[----:B-1----:R1:W2:Y:S02]  /*9950*/  SYNCS.PHASECHK.TRANS64.TRYWAIT P0, [R3+URZ+0xa0], R0 ;  /* 0x0000a000030075a7 */ /* 0x0022a400080011ff */
[----:B--2---:R-:W-:Y:S05]  /*9960*/  @!P0 NANOSLEEP.SYNCS 0x989680 ;  /* 0x009896800000895d */ /* 0x004fea0003900000 */
[----:B------:R-:W2:Y:S02]  /*9970*/  @!P0 SYNCS.PHASECHK.TRANS64 P0, [R3+URZ+0xa0], R0 ;  /* 0x0000a000030085a7 */ /* 0x000ea400080010ff */
[----:B--2---:R-:W-:Y:S05]  /*9980*/  @!P0 BRA `(.L_x_39) ;  /* 0xfffffffc00f08947 */ /* 0x004fea000383ffff */
[----:B------:R-:W-:Y:S05]  /*9990*/  BRA `(.L_x_136) ;  /* 0xffffff8800107947 */ /* 0x000fea000383ffff */
.L_x_43:
[----:B-1----:R-:W-:-:S07]  /*99a0*/  MOV R0, UR4 ;  /* 0x0000000400007c02 */ /* 0x002fce0008000f00 */
.L_x_137:
[----:B-1----:R1:W2:Y:S02]  /*99b0*/  SYNCS.PHASECHK.TRANS64.TRYWAIT P0, [R0+URZ], R3 ;  /* 0x00000003000075a7 */ /* 0x0022a400080011ff */
[----:B--2---:R-:W-:Y:S05]  /*99c0*/  @!P0 NANOSLEEP.SYNCS 0x989680 ;  /* 0x009896800000895d */ /* 0x004fea0003900000 */
[----:B------:R-:W2:Y:S02]  /*99d0*/  @!P0 SYNCS.PHASECHK.TRANS64 P0, [R0+URZ], R3 ;  /* 0x00000003000085a7 */ /* 0x000ea400080010ff */
[----:B--2---:R-:W-:Y:S05]  /*99e0*/  @!P0 BRA `(.L_x_137) ;  /* 0xfffffffc00f08947 */ /* 0x004fea000383ffff */
[----:B------:R-:W-:Y:S05]  /*99f0*/  BRA `(.L_x_138) ;  /* 0xffffff8c00b87947 */ /* 0x000fea000383ffff */
.L_x_44:
[----:B------:R-:W-:-:S07]  /*9a00*/  MOV R0, UR5 ;  /* 0x0000000500007c02 */ /* 0x000fce0008000f00 */
.L_x_139:
[----:B-1----:R1:W2:Y:S02]  /*9a10*/  SYNCS.PHASECHK.TRANS64.TRYWAIT P0, [R0+URZ], R3 ;  /* 0x00000003000075a7 */ /* 0x0022a400080011ff */
[----:B--2---:R-:W-:Y:S05]  /*9a20*/  @!P0 NANOSLEEP.SYNCS 0x989680 ;  /* 0x009896800000895d */ /* 0x004fea0003900000 */
[----:B------:R-:W2:Y:S02]  /*9a30*/  @!P0 SYNCS.PHASECHK.TRANS64 P0, [R0+URZ], R3 ;  /* 0x00000003000085a7 */ /* 0x000ea400080010ff */
[----:B--2---:R-:W-:Y:S05]  /*9a40*/  @!P0 BRA `(.L_x_139) ;  /* 0xfffffffc00f08947 */ /* 0x004fea000383ffff */
[----:B------:R-:W-:Y:S05]  /*9a50*/  BRA `(.L_x_140) ;  /* 0xffffff8c00c47947 */ /* 0x000fea000383ffff */
.L_x_45:
[----:B------:R-:W-:-:S07]  /*9a60*/  MOV R0, UR5 ;  /* 0x0000000500007c02 */ /* 0x000fce0008000f00 */
.L_x_141:
[----:B-1----:R1:W2:Y:S02]  /*9a70*/  SYNCS.PHASECHK.TRANS64.TRYWAIT P0, [R0+URZ], R3 ;  /* 0x00000003000075a7 */ /* 0x0022a400080011ff */
[----:B--2---:R-:W-:Y:S05]  /*9a80*/  @!P0 NANOSLEEP.SYNCS 0x989680 ;  /* 0x009896800000895d */ /* 0x004fea0003900000 */
[----:B------:R-:W2:Y:S02]  /*9a90*/  @!P0 SYNCS.PHASECHK.TRANS64 P0, [R0+URZ], R3 ;  /* 0x00000003000085a7 */ /* 0x000ea400080010ff */
[----:B--2---:R-:W-:Y:S05]  /*9aa0*/  @!P0 BRA `(.L_x_141) ;  /* 0xfffffffc00f08947 */ /* 0x004fea000383ffff */
[----:B------:R-:W-:Y:S05]  /*9ab0*/  BRA `(.L_x_142) ;  /* 0xffffff8c00d07947 */ /* 0x000fea000383ffff */
.L_x_46:
[----:B------:R-:W-:-:S07]  /*9ac0*/  MOV R0, UR5 ;  /* 0x0000000500007c02 */ /* 0x000fce0008000f00 */
.L_x_143:
[----:B-1----:R1:W2:Y:S02]  /*9ad0*/  SYNCS.PHASECHK.TRANS64.TRYWAIT P0, [R0+URZ], R3 ;  /* 0x00000003000075a7 */ /* 0x0022a400080011ff */
[----:B--2---:R-:W-:Y:S05]  /*9ae0*/  @!P0 NANOSLEEP.SYNCS 0x989680 ;  /* 0x009896800000895d */ /* 0x004fea0003900000 */
[----:B------:R-:W2:Y:S02]  /*9af0*/  @!P0 SYNCS.PHASECHK.TRANS64 P0, [R0+URZ], R3 ;  /* 0x00000003000085a7 */ /* 0x000ea400080010ff */
[----:B--2---:R-:W-:Y:S05]  /*9b00*/  @!P0 BRA `(.L_x_143) ;  /* 0xfffffffc00f08947 */ /* 0x004fea000383ffff */
[----:B------:R-:W-:Y:S05]  /*9b10*/  BRA `(.L_x_144) ;  /* 0xffffff8c00dc7947 */ /* 0x000fea000383ffff */
.L_x_49:
[----:B--2---:R2:W3:Y:S02]  /*9b20*/  SYNCS.PHASECHK.TRANS64.TRYWAIT P0, [R2+URZ+0x100], R5 ;  /* 0x00010005020075a7 */ /* 0x0044e400080011ff */
[----:B---3--:R-:W-:Y:S05]  /*9b30*/  @!P0 NANOSLEEP.SYNCS 0x989680 ;  /* 0x009896800000895d */ /* 0x008fea0003900000 */
[----:B------:R-:W3:Y:S02]  /*9b40*/  @!P0 SYNCS.PHASECHK.TRANS64 P0, [R2+URZ+0x100], R5 ;  /* 0x00010005020085a7 */ /* 0x000ee400080010ff */
[----:B---3--:R-:W-:Y:S05]  /*9b50*/  @!P0 BRA `(.L_x_49) ;  /* 0xfffffffc00f08947 */ /* 0x008fea000383ffff */
[----:B------:R-:W-:Y:S05]  /*9b60*/  BRA `(.L_x_145) ;  /* 0xffffff9000407947 */ /* 0x000fea000383ffff */
.L_x_50:
[----:B------:R-:W-:-:S07]  /*9b70*/  MOV R2, UR4 ;  /* 0x0000000400027c02 */ /* 0x000fce0008000f00 */
.L_x_146:
[----:B--2---:R2:W3:Y:S02]  /*9b80*/  SYNCS.PHASECHK.TRANS64.TRYWAIT P0, [R2+URZ+0xb0], R5 ;  /* 0x0000b005020075a7 */ /* 0x0044e400080011ff */
[----:B---3--:R-:W-:Y:S05]  /*9b90*/  @!P0 NANOSLEEP.SYNCS 0x989680 ;  /* 0x009896800000895d */ /* 0x008fea0003900000 */
[----:B------:R-:W3:Y:S02]  /*9ba0*/  @!P0 SYNCS.PHASECHK.TRANS64 P0, [R2+URZ+0xb0], R5 ;  /* 0x0000b005020085a7 */ /* 0x000ee400080010ff */
[----:B---3--:R-:W-:Y:S05]  /*9bb0*/  @!P0 BRA `(.L_x_146) ;  /* 0xfffffffc00f08947 */ /* 0x008fea000383ffff */
[----:B------:R-:W-:Y:S05]  /*9bc0*/  BRA `(.L_x_147) ;  /* 0xffffff9000507947 */ /* 0x000fea000383ffff */
.L_x_51:
[----:B--2---:R2:W3:Y:S02]  /*9bd0*/  SYNCS.PHASECHK.TRANS64.TRYWAIT P1, [R2+URZ+0xa0], R5 ;  /* 0x0000a005020075a7 */ /* 0x0044e400080211ff */
[----:B---3--:R-:W-:Y:S05]  /*9be0*/  @!P1 NANOSLEEP.SYNCS 0x989680 ;  /* 0x009896800000995d */ /* 0x008fea0003900000 */
[----:B------:R-:W3:Y:S02]  /*9bf0*/  @!P1 SYNCS.PHASECHK.TRANS64 P1, [R2+URZ+0xa0], R5 ;  /* 0x0000a005020095a7 */ /* 0x000ee400080210ff */
[----:B---3--:R-:W-:Y:S05]  /*9c00*/  @!P1 BRA `(.L_x_51) ;  /* 0xfffffffc00f09947 */ /* 0x008fea000383ffff */
[----:B------:R-:W-:Y:S05]  /*9c10*/  BRA `(.L_x_148) ;  /* 0xffffff9000807947 */ /* 0x000fea000383ffff */
.L_x_54:
[----:B------:R-:W-:-:S07]  /*9c20*/  MOV R0, UR4 ;  /* 0x0000000400007c02 */ /* 0x000fce0008000f00 */
.L_x_149:
[----:B--2---:R2:W3:Y:S02]  /*9c30*/  SYNCS.PHASECHK.TRANS64.TRYWAIT P0, [R0+URZ+0xb0], R3 ;  /* 0x0000b003000075a7 */ /* 0x0044e400080011ff */
[----:B---3--:R-:W-:Y:S05]  /*9c40*/  @!P0 NANOSLEEP.SYNCS 0x989680 ;  /* 0x009896800000895d */ /* 0x008fea0003900000 */
[----:B------:R-:W3:Y:S02]  /*9c50*/  @!P0 SYNCS.PHASECHK.TRANS64 P0, [R0+URZ+0xb0], R3 ;  /* 0x0000b003000085a7 */ /* 0x000ee400080010ff */
[----:B---3--:R-:W-:Y:S05]  /*9c60*/  @!P0 BRA `(.L_x_149) ;  /* 0xfffffffc00f08947 */ /* 0x008fea000383ffff */
[----:B------:R-:W-:Y:S05]  /*9c70*/  BRA `(.L_x_53) ;  /* 0xffffff9000d47947 */ /* 0x000fea000383ffff */
.L_x_61:
[----:B-1----:R1:W2:Y:S02]  /*9c80*/  SYNCS.PHASECHK.TRANS64.TRYWAIT P1, [R0+URZ+0xa0], R5 ;  /* 0x0000a005000075a7 */ /* 0x0022a400080211ff */
[----:B--2---:R-:W-:Y:S05]  /*9c90*/  @!P1 NANOSLEEP.SYNCS 0x989680 ;  /* 0x009896800000995d */ /* 0x004fea0003900000 */
[----:B------:R-:W2:Y:S02]  /*9ca0*/  @!P1 SYNCS.PHASECHK.TRANS64 P1, [R0+URZ+0xa0], R5 ;  /* 0x0000a005000095a7 */ /* 0x000ea400080210ff */
[----:B--2---:R-:W-:Y:S05]  /*9cb0*/  @!P1 BRA `(.L_x_61) ;  /* 0xfffffffc00f09947 */ /* 0x004fea000383ffff */
[----:B------:R-:W-:Y:S05]  /*9cc0*/  BRA `(.L_x_150) ;  /* 0xffffff98003c7947 */ /* 0x000fea000383ffff */
.L_x_62:
[----:B------:R-:W-:-:S07]  /*9cd0*/  MOV R3, UR23 ;  /* 0x0000001700037c02 */ /* 0x000fce0008000f00 */
.L_x_151:
[----:B-1----:R1:W2:Y:S02]  /*9ce0*/  SYNCS.PHASECHK.TRANS64.TRYWAIT P0, [R3+URZ+0xe0], R0 ;  /* 0x0000e000030075a7 */ /* 0x0022a400080011ff */
[----:B--2---:R-:W-:Y:S05]  /*9cf0*/  @!P0 NANOSLEEP.SYNCS 0x989680 ;  /* 0x009896800000895d */ /* 0x004fea0003900000 */
[----:B------:R-:W2:Y:S02]  /*9d00*/  @!P0 SYNCS.PHASECHK.TRANS64 P0, [R3+URZ+0xe0], R0 ;  /* 0x0000e000030085a7 */ /* 0x000ea400080010ff */
[----:B--2---:R-:W-:Y:S05]  /*9d10*/  @!P0 BRA `(.L_x_151) ;  /* 0xfffffffc00f08947 */ /* 0x004fea000383ffff */
[----:B------:R-:W-:Y:S05]  /*9d20*/  BRA `(.L_x_152) ;  /* 0xffffff98008c7947 */ /* 0x000fea000383ffff */
.L_x_65:
[----:B------:R-:W-:Y:S07]  /*9d30*/  MOV R0, UR5 ;  /* 0x0000000500007c02 */ /* 0x000fee0008000f00 */
.L_x_153:
[----:B-1----:R1:W2:Y:S02]  /*9d40*/  SYNCS.PHASECHK.TRANS64.TRYWAIT P0, [R0+URZ], R3 ;  /* 0x00000003000075a7 */ /* 0x0022a400080011ff */
[----:B--2---:R-:W-:Y:S05]  /*9d50*/  @!P0 NANOSLEEP.SYNCS 0x989680 ;  /* 0x009896800000895d */ /* 0x004fea0003900000 */
[----:B------:R-:W2:Y:S02]  /*9d60*/  @!P0 SYNCS.PHASECHK.TRANS64 P0, [R0+URZ], R3 ;  /* 0x00000003000085a7 */ /* 0x000ea400080010ff */
[----:B--2---:R-:W-:Y:S05]  /*9d70*/  @!P0 BRA `(.L_x_153) ;  /* 0xfffffffc00f08947 */ /* 0x004fea000383ffff */
[----:B------:R-:W-:Y:S05]  /*9d80*/  BRA `(.L_x_64) ;  /* 0xffffff9800a87947 */ /* 0x000fea000383ffff */
.L_x_68:
[----:B------:R-:W-:-:S07]  /*9d90*/  MOV R0, UR4 ;  /* 0x0000000400007c02 */ /* 0x000fce0008000f00 */
.L_x_154:
[----:B--2---:R2:W4:Y:S02]  /*9da0*/  SYNCS.PHASECHK.TRANS64.TRYWAIT P0, [R0+URZ], R3 ;  /* 0x00000003000075a7 */ /* 0x00452400080011ff */
[----:B----4-:R-:W-:Y:S05]  /*9db0*/  @!P0 NANOSLEEP.SYNCS 0x989680 ;  /* 0x009896800000895d */ /* 0x010fea0003900000 */
[----:B------:R-:W4:Y:S02]  /*9dc0*/  @!P0 SYNCS.PHASECHK.TRANS64 P0, [R0+URZ], R3 ;  /* 0x00000003000085a7 */ /* 0x000f2400080010ff */
[----:B----4-:R-:W-:Y:S05]  /*9dd0*/  @!P0 BRA `(.L_x_154) ;  /* 0xfffffffc00f08947 */ /* 0x010fea000383ffff */
[----:B------:R-:W-:Y:S05]  /*9de0*/  BRA `(.L_x_155) ;  /* 0xffffff9c005c7947 */ /* 0x000fea000383ffff */
.L_x_69:
[----:B------:R-:W-:-:S07]  /*9df0*/  MOV R0, UR5 ;  /* 0x0000000500007c02 */ /* 0x000fce0008000f00 */
.L_x_156:
[----:B-1----:R1:W2:Y:S02]  /*9e00*/  SYNCS.PHASECHK.TRANS64.TRYWAIT P0, [R0+URZ], R3 ;  /* 0x00000003000075a7 */ /* 0x0022a400080011ff */
[----:B--2---:R-:W-:Y:S05]  /*9e10*/  @!P0 NANOSLEEP.SYNCS 0x989680 ;  /* 0x009896800000895d */ /* 0x004fea0003900000 */
[----:B------:R-:W2:Y:S02]  /*9e20*/  @!P0 SYNCS.PHASECHK.TRANS64 P0, [R0+URZ], R3 ;  /* 0x00000003000085a7 */ /* 0x000ea400080010ff */
[----:B--2---:R-:W-:Y:S05]  /*9e30*/  @!P0 BRA `(.L_x_156) ;  /* 0xfffffffc00f08947 */ /* 0x004fea000383ffff */
[----:B------:R-:W-:Y:S05]  /*9e40*/  BRA `(.L_x_157) ;  /* 0xffffff9c00687947 */ /* 0x000fea000383ffff */
.L_x_70:
[----:B------:R-:W-:-:S07]  /*9e50*/  MOV R0, UR5 ;  /* 0x0000000500007c02 */ /* 0x000fce0008000f00 */
.L_x_158:
[----:B-1----:R1:W2:Y:S02]  /*9e60*/  SYNCS.PHASECHK.TRANS64.TRYWAIT P0, [R0+URZ], R3 ;  /* 0x00000003000075a7 */ /* 0x0022a400080011ff */
[----:B--2---:R-:W-:Y:S05]  /*9e70*/  @!P0 NANOSLEEP.SYNCS 0x989680 ;  /* 0x009896800000895d */ /* 0x004fea0003900000 */
[----:B------:R-:W2:Y:S02]  /*9e80*/  @!P0 SYNCS.PHASECHK.TRANS64 P0, [R0+URZ], R3 ;  /* 0x00000003000085a7 */ /* 0x000ea400080010ff */
[----:B--2---:R-:W-:Y:S05]  /*9e90*/  @!P0 BRA `(.L_x_158) ;  /* 0xfffffffc00f08947 */ /* 0x004fea000383ffff */
[----:B------:R-:W-:Y:S05]  /*9ea0*/  BRA `(.L_x_159) ;  /* 0xffffff9c00747947 */ /* 0x000fea000383ffff */
.L_x_71:
[----:B------:R-:W-:-:S07]  /*9eb0*/  MOV R0, UR4 ;  /* 0x0000000400007c02 */ /* 0x000fce0008000f00 */
.L_x_160:
[----:B-1----:R1:W2:Y:S02]  /*9ec0*/  SYNCS.PHASECHK.TRANS64.TRYWAIT P0, [R0+URZ], R3 ;  /* 0x00000003000075a7 */ /* 0x0022a400080011ff */
[----:B--2---:R-:W-:Y:S05]  /*9ed0*/  @!P0 NANOSLEEP.SYNCS 0x989680 ;  /* 0x009896800000895d */ /* 0x004fea0003900000 */
[----:B------:R-:W2:Y:S02]  /*9ee0*/  @!P0 SYNCS.PHASECHK.TRANS64 P0, [R0+URZ], R3 ;  /* 0x00000003000085a7 */ /* 0x000ea400080010ff */
[----:B--2---:R-:W-:Y:S05]  /*9ef0*/  @!P0 BRA `(.L_x_160) ;  /* 0xfffffffc00f08947 */ /* 0x004fea000383ffff */
[----:B------:R-:W-:Y:S05]  /*9f00*/  BRA `(.L_x_161) ;  /* 0xffffff9c00807947 */ /* 0x000fea000383ffff */
.L_x_76:
[----:B--2---:R2:W3:Y:S02]  /*9f10*/  SYNCS.PHASECHK.TRANS64.TRYWAIT P0, [R12+URZ+0xa0], R9 ;  /* 0x0000a0090c0075a7 */ /* 0x0044e400080011ff */
[----:B---3--:R-:W-:Y:S05]  /*9f20*/  @!P0 NANOSLEEP.SYNCS 0x989680 ;  /* 0x009896800000895d */ /* 0x008fea0003900000 */
[----:B------:R-:W3:Y:S02]  /*9f30*/  @!P0 SYNCS.PHASECHK.TRANS64 P0, [R12+URZ+0xa0], R9 ;  /* 0x0000a0090c0085a7 */ /* 0x000ee400080010ff */
[----:B---3--:R-:W-:Y:S05]  /*9f40*/  @!P0 BRA `(.L_x_76) ;  /* 0xfffffffc00f08947 */ /* 0x008fea000383ffff */
[----:B------:R-:W-:Y:S05]  /*9f50*/  BRA `(.L_x_162) ;  /* 0xffffffa000b07947 */ /* 0x000fea000383ffff */
.L_x_79:
[----:B------:R-:W-:Y:S07]  /*9f60*/  MOV R0, UR21 ;  /* 0x0000001500007c02 */ /* 0x000fee0008000f00 */
.L_x_163:
[----:B--2---:R2:W3:Y:S02]  /*9f70*/  SYNCS.PHASECHK.TRANS64.TRYWAIT P2, [R0+URZ+0x98], R11 ;  /* 0x0000980b000075a7 */ /* 0x0044e400080411ff */
[----:B---3--:R-:W-:Y:S05]  /*9f80*/  @!P2 NANOSLEEP.SYNCS 0x989680 ;  /* 0x009896800000a95d */ /* 0x008fea0003900000 */
[----:B------:R-:W3:Y:S02]  /*9f90*/  @!P2 SYNCS.PHASECHK.TRANS64 P2, [R0+URZ+0x98], R11 ;  /* 0x0000980b0000a5a7 */ /* 0x000ee400080410ff */
[----:B---3--:R-:W-:Y:S05]  /*9fa0*/  @!P2 BRA `(.L_x_163) ;  /* 0xfffffffc00f0a947 */ /* 0x008fea000383ffff */
[----:B------:R-:W-:Y:S05]  /*9fb0*/  BRA `(.L_x_78) ;  /* 0xffffffa800187947 */ /* 0x000fea000383ffff */
.L_x_82:
[----:B--2---:R-:W-:Y:S07]  /*9fc0*/  MOV R0, UR21 ;  /* 0x0000001500007c02 */ /* 0x004fee0008000f00 */
.L_x_164:
[----:B--2---:R2:W3:Y:S02]  /*9fd0*/  SYNCS.PHASECHK.TRANS64.TRYWAIT P0, [R0+URZ+0x70], R9 ;  /* 0x00007009000075a7 */ /* 0x0044e400080011ff */
[----:B---3--:R-:W-:Y:S05]  /*9fe0*/  @!P0 NANOSLEEP.SYNCS 0x989680 ;  /* 0x009896800000895d */ /* 0x008fea0003900000 */
[----:B------:R-:W3:Y:S02]  /*9ff0*/  @!P0 SYNCS.PHASECHK.TRANS64 P0, [R0+URZ+0x70], R9 ;  /* 0x00007009000085a7 */ /* 0x000ee400080010ff */
[----:B---3--:R-:W-:Y:S05]  /*a000*/  @!P0 BRA `(.L_x_164) ;  /* 0xfffffffc00f08947 */ /* 0x008fea000383ffff */
[----:B------:R-:W-:Y:S05]  /*a010*/  BRA `(.L_x_165) ;  /* 0xffffffa800747947 */ /* 0x000fea000383ffff */
.L_x_83:
[----:B------:R-:W-:Y:S07]  /*a020*/  MOV R0, UR21 ;  /* 0x0000001500007c02 */ /* 0x000fee0008000f00 */
.L_x_166:
[----:B--2---:R2:W3:Y:S02]  /*a030*/  SYNCS.PHASECHK.TRANS64.TRYWAIT P0, [R0+URZ+0x78], R9 ;  /* 0x00007809000075a7 */ /* 0x0044e400080011ff */
[----:B---3--:R-:W-:Y:S05]  /*a040*/  @!P0 NANOSLEEP.SYNCS 0x989680 ;  /* 0x009896800000895d */ /* 0x008fea0003900000 */
[----:B------:R-:W3:Y:S02]  /*a050*/  @!P0 SYNCS.PHASECHK.TRANS64 P0, [R0+URZ+0x78], R9 ;  /* 0x00007809000085a7 */ /* 0x000ee400080010ff */
[----:B---3--:R-:W-:Y:S05]  /*a060*/  @!P0 BRA `(.L_x_166) ;  /* 0xfffffffc00f08947 */ /* 0x008fea000383ffff */
[----:B------:R-:W-:Y:S05]  /*a070*/  BRA `(.L_x_167) ;  /* 0xffffffa800ac7947 */ /* 0x000fea000383ffff */
.L_x_84:
[----:B------:R-:W-:Y:S07]  /*a080*/  MOV R0, UR21 ;  /* 0x0000001500007c02 */ /* 0x000fee0008000f00 */
.L_x_168:
[----:B--2---:R2:W3:Y:S02]  /*a090*/  SYNCS.PHASECHK.TRANS64.TRYWAIT P0, [R0+URZ+0x80], R9 ;  /* 0x00008009000075a7 */ /* 0x0044e400080011ff */
[----:B---3--:R-:W-:Y:S05]  /*a0a0*/  @!P0 NANOSLEEP.SYNCS 0x989680 ;  /* 0x009896800000895d */ /* 0x008fea0003900000 */
[----:B------:R-:W3:Y:S02]  /*a0b0*/  @!P0 SYNCS.PHASECHK.TRANS64 P0, [R0+URZ+0x80], R9 ;  /* 0x00008009000085a7 */ /* 0x000ee400080010ff */
[----:B---3--:R-:W-:Y:S05]  /*a0c0*/  @!P0 BRA `(.L_x_168) ;  /* 0xfffffffc00f08947 */ /* 0x008fea000383ffff */
[----:B------:R-:W-:Y:S05]  /*a0d0*/  BRA `(.L_x_169) ;  /* 0xffffffa800f07947 */ /* 0x000fea000383ffff */
.L_x_85:
[----:B------:R-:W-:Y:S07]  /*a0e0*/  MOV R0, UR21 ;  /* 0x0000001500007c02 */ /* 0x000fee0008000f00 */
.L_x_170:
[----:B--2---:R2:W3:Y:S02]  /*a0f0*/  SYNCS.PHASECHK.TRANS64.TRYWAIT P0, [R0+URZ+0x88], R9 ;  /* 0x00008809000075a7 */ /* 0x0044e400080011ff */
[----:B---3--:R-:W-:Y:S05]  /*a100*/  @!P0 NANOSLEEP.SYNCS 0x989680 ;  /* 0x009896800000895d */ /* 0x008fea0003900000 */
[----:B------:R-:W3:Y:S02]  /*a110*/  @!P0 SYNCS.PHASECHK.TRANS64 P0, [R0+URZ+0x88], R9 ;  /* 0x00008809000085a7 */ /* 0x000ee400080010ff */
[----:B---3--:R-:W-:Y:S05]  /*a120*/  @!P0 BRA `(.L_x_170) ;  /* 0xfffffffc00f08947 */ /* 0x008fea000383ffff */
[----:B------:R-:W-:Y:S05]  /*a130*/  BRA `(.L_x_171) ;  /* 0xffffffac00307947 */ /* 0x000fea000383ffff */
.L_x_87:
[----:B------:R-:W-:-:S07]  /*a140*/  MOV R0, UR21 ;  /* 0x0000001500007c02 */ /* 0x000fce0008000f00 */
.L_x_172:
[----:B---3--:R3:W4:Y:S02]  /*a150*/  SYNCS.PHASECHK.TRANS64.TRYWAIT P0, [R0+URZ+0x70], R3 ;  /* 0x00007003000075a7 */ /* 0x00872400080011ff */
[----:B----4-:R-:W-:Y:S05]  /*a160*/  @!P0 NANOSLEEP.SYNCS 0x989680 ;  /* 0x009896800000895d */ /* 0x010fea0003900000 */
[----:B------:R-:W4:Y:S02]  /*a170*/  @!P0 SYNCS.PHASECHK.TRANS64 P0, [R0+URZ+0x70], R3 ;  /* 0x00007003000085a7 */ /* 0x000f2400080010ff */
[----:B----4-:R-:W-:Y:S05]  /*a180*/  @!P0 BRA `(.L_x_172) ;  /* 0xfffffffc00f08947 */ /* 0x010fea000383ffff */
[----:B------:R-:W-:Y:S05]  /*a190*/  BRA `(.L_x_173) ;  /* 0xffffffac00a47947 */ /* 0x000fea000383ffff */
.L_x_88:
[----:B---3--:R-:W-:-:S07]  /*a1a0*/  MOV R0, UR21 ;  /* 0x0000001500007c02 */ /* 0x008fce0008000f00 */
.L_x_174:
[----:B---3--:R3:W4:Y:S02]  /*a1b0*/  SYNCS.PHASECHK.TRANS64.TRYWAIT P0, [R0+URZ+0x78], R3 ;  /* 0x00007803000075a7 */ /* 0x00872400080011ff */
[----:B----4-:R-:W-:Y:S05]  /*a1c0*/  @!P0 NANOSLEEP.SYNCS 0x989680 ;  /* 0x009896800000895d */ /* 0x010fea0003900000 */
[----:B------:R-:W4:Y:S02]  /*a1d0*/  @!P0 SYNCS.PHASECHK.TRANS64 P0, [R0+URZ+0x78], R3 ;  /* 0x00007803000085a7 */ /* 0x000f2400080010ff */
[----:B----4-:R-:W-:Y:S05]  /*a1e0*/  @!P0 BRA `(.L_x_174) ;  /* 0xfffffffc00f08947 */ /* 0x010fea000383ffff */
[----:B------:R-:W-:Y:S05]  /*a1f0*/  BRA `(.L_x_175) ;  /* 0xffffffac00947947 */ /* 0x000fea000383ffff */
.L_x_89:
[----:B---3--:R-:W-:-:S07]  /*a200*/  MOV R0, UR21 ;  /* 0x0000001500007c02 */ /* 0x008fce0008000f00 */
.L_x_176:
[----:B---3--:R3:W4:Y:S02]  /*a210*/  SYNCS.PHASECHK.TRANS64.TRYWAIT P0, [R0+URZ+0x80], R3 ;  /* 0x00008003000075a7 */ /* 0x00872400080011ff */
[----:B----4-:R-:W-:Y:S05]  /*a220*/  @!P0 NANOSLEEP.SYNCS 0x989680 ;  /* 0x009896800000895d */ /* 0x010fea0003900000 */
[----:B------:R-:W4:Y:S02]  /*a230*/  @!P0 SYNCS.PHASECHK.TRANS64 P0, [R0+URZ+0x80], R3 ;  /* 0x00008003000085a7 */ /* 0x000f2400080010ff */
[----:B----4-:R-:W-:Y:S05]  /*a240*/  @!P0 BRA `(.L_x_176) ;  /* 0xfffffffc00f08947 */ /* 0x010fea000383ffff */
[----:B------:R-:W-:Y:S05]  /*a250*/  BRA `(.L_x_177) ;  /* 0xffffffac00847947 */ /* 0x000fea000383ffff */
.L_x_91:
[----:B-1----:R1:W2:Y:S02]  /*a260*/  SYNCS.PHASECHK.TRANS64.TRYWAIT P0, [R3+URZ+0xa0], R0 ;  /* 0x0000a000030075a7 */ /* 0x0022a400080011ff */
[----:B--2---:R-:W-:Y:S05]  /*a270*/  @!P0 NANOSLEEP.SYNCS 0x989680 ;  /* 0x009896800000895d */ /* 0x004fea0003900000 */
[----:B------:R-:W2:Y:S02]  /*a280*/  @!P0 SYNCS.PHASECHK.TRANS64 P0, [R3+URZ+0xa0], R0 ;  /* 0x0000a000030085a7 */ /* 0x000ea400080010ff */
[----:B--2---:R-:W-:Y:S05]  /*a290*/  @!P0 BRA `(.L_x_91) ;  /* 0xfffffffc00f08947 */ /* 0x004fea000383ffff */
[----:B------:R-:W-:Y:S05]  /*a2a0*/  BRA `(.L_x_178) ;  /* 0xffffffb000547947 */ /* 0x000fea000383ffff */
.L_x_102:
[----:B--2---:R2:W1:Y:S02]  /*a2b0*/  SYNCS.PHASECHK.TRANS64.TRYWAIT P1, [R2+URZ+0x50], R3 ;  /* 0x00005003020075a7 */ /* 0x00446400080211ff */
[----:B-1----:R-:W-:Y:S05]  /*a2c0*/  @!P1 NANOSLEEP.SYNCS 0x989680 ;  /* 0x009896800000995d */ /* 0x002fea0003900000 */
[----:B------:R-:W1:Y:S02]  /*a2d0*/  @!P1 SYNCS.PHASECHK.TRANS64 P1, [R2+URZ+0x50], R3 ;  /* 0x00005003020095a7 */ /* 0x000e6400080210ff */
[----:B-1----:R-:W-:Y:S05]  /*a2e0*/  @!P1 BRA `(.L_x_102) ;  /* 0xfffffffc00f09947 */ /* 0x002fea000383ffff */
[----:B------:R-:W-:Y:S05]  /*a2f0*/  BRA `(.L_x_101) ;  /* 0xffffffbc00cc7947 */ /* 0x000fea000383ffff */
.L_x_104:
[----:B--2---:R2:W4:Y:S02]  /*a300*/  SYNCS.PHASECHK.TRANS64.TRYWAIT P0, [R71+URZ+0xc0], R4 ;  /* 0x0000c004470075a7 */ /* 0x00452400080011ff */
[----:B----4-:R-:W-:Y:S05]  /*a310*/  @!P0 NANOSLEEP.SYNCS 0x989680 ;  /* 0x009896800000895d */ /* 0x010fea0003900000 */
[----:B------:R-:W4:Y:S02]  /*a320*/  @!P0 SYNCS.PHASECHK.TRANS64 P0, [R71+URZ+0xc0], R4 ;  /* 0x0000c004470085a7 */ /* 0x000f2400080010ff */
[----:B----4-:R-:W-:Y:S05]  /*a330*/  @!P0 BRA `(.L_x_104) ;  /* 0xfffffffc00f08947 */ /* 0x010fea000383ffff */
[----:B------:R-:W-:Y:S05]  /*a340*/  BRA `(.L_x_103) ;  /* 0xffffffc0001c7947 */ /* 0x000fea000383ffff */
.L_x_112:
[----:B---3--:R3:W4:Y:S02]  /*a350*/  SYNCS.PHASECHK.TRANS64.TRYWAIT P0, [R112+URZ+0x50], R3 ;  /* 0x00005003700075a7 */ /* 0x00872400080011ff */
[----:B----4-:R-:W-:Y:S05]  /*a360*/  @!P0 NANOSLEEP.SYNCS 0x989680 ;  /* 0x009896800000895d */ /* 0x010fea0003900000 */
[----:B------:R-:W4:Y:S02]  /*a370*/  @!P0 SYNCS.PHASECHK.TRANS64 P0, [R112+URZ+0x50], R3 ;  /* 0x00005003700085a7 */ /* 0x000f2400080010ff */
[----:B----4-:R-:W-:Y:S05]  /*a380*/  @!P0 BRA `(.L_x_112) ;  /* 0xfffffffc00f08947 */ /* 0x010fea000383ffff */
[----:B------:R-:W-:Y:S05]  /*a390*/  BRA `(.L_x_111) ;  /* 0xffffffcc00107947 */ /* 0x000fea000383ffff */
.L_x_120:
[----:B---3--:R3:W4:Y:S02]  /*a3a0*/  SYNCS.PHASECHK.TRANS64.TRYWAIT P0, [R112+URZ+0x50], R5 ;  /* 0x00005005700075a7 */ /* 0x00872400080011ff */
[----:B----4-:R-:W-:Y:S05]  /*a3b0*/  @!P0 NANOSLEEP.SYNCS 0x989680 ;  /* 0x009896800000895d */ /* 0x010fea0003900000 */
[----:B------:R-:W4:Y:S02]  /*a3c0*/  @!P0 SYNCS.PHASECHK.TRANS64 P0, [R112+URZ+0x50], R5 ;  /* 0x00005005700085a7 */ /* 0x000f2400080010ff */
[----:B----4-:R-:W-:Y:S05]  /*a3d0*/  @!P0 BRA `(.L_x_120) ;  /* 0xfffffffc00f08947 */ /* 0x010fea000383ffff */
[----:B------:R-:W-:Y:S05]  /*a3e0*/  BRA `(.L_x_119) ;  /* 0xffffffd800507947 */ /* 0x000fea000383ffff */
.L_x_128:
[----:B---3--:R3:W4:Y:S02]  /*a3f0*/  SYNCS.PHASECHK.TRANS64.TRYWAIT P0, [R102+URZ+0x50], R3 ;  /* 0x00005003660075a7 */ /* 0x00872400080011ff */
[----:B----4-:R-:W-:Y:S05]  /*a400*/  @!P0 NANOSLEEP.SYNCS 0x989680 ;  /* 0x009896800000895d */ /* 0x010fea0003900000 */
[----:B------:R-:W4:Y:S02]  /*a410*/  @!P0 SYNCS.PHASECHK.TRANS64 P0, [R102+URZ+0x50], R3 ;  /* 0x00005003660085a7 */ /* 0x000f2400080010ff */
[----:B----4-:R-:W-:Y:S05]  /*a420*/  @!P0 BRA `(.L_x_128) ;  /* 0xfffffffc00f08947 */ /* 0x010fea000383ffff */
[----:B------:R-:W-:Y:S05]  /*a430*/  BRA `(.L_x_127) ;  /* 0xffffffe4009c7947 */ /* 0x000fea000383ffff */
        .weak           $__internal_0_$__cuda_sm10x_tcgen05_guardrail_trap_col_being_dealloced_not_returned_by_alloc
        .type           $__internal_0_$__cuda_sm10x_tcgen05_guardrail_trap_col_being_dealloced_not_returned_by_alloc,@function
        .size           $__internal_0_$__cuda_sm10x_tcgen05_guardrail_trap_col_being_dealloced_not_returned_by_alloc,($__internal_1_$__cuda_sm10x_tcgen05_guardrail_trap_phase_invalid_during_alloc - $__internal_0_$__cuda_sm10x_tcgen05_guardrail_trap_col_being_dealloced_not_returned_by_alloc)
$__internal_0_$__cuda_sm10x_tcgen05_guardrail_trap_col_being_dealloced_not_returned_by_alloc:
[----:B------:R-:W-:Y:S05]  /*a440*/  BPT.TRAP 0x1 ;  /* 0x000000040000795c */ /* 0x000fea0000300000 */
[----:B------:R-:W-:-:S04]  /*a450*/  HFMA2 R3, -RZ, RZ, 0, 0 ;  /* 0x00000000ff037431 */ /* 0x000fc800000001ff */
[----:B------:R-:W-:Y:S05]  /*a460*/  RET.REL.NODEC R2 `(_ZN7cutlass13device_kernelINS_4gemm6kernel13GemmUniversalIN4cute5tupleIJiiiiEEENS1_10collective13CollectiveMmaINS1_35MainloopSm100TmaUmmaWarpSpecializedILi5ELi2ELi4ENS5_IJNS4_1CILi2EEESB_NSA_ILi1EEEEEEEENS5_IJNSA_ILi64EEENSA_ILi256EEESF_EEENS_12float_e4m3_tENS5_IJlSC_lEEESI_SJ_NS4_8TiledMMAINS4_8MMA_AtomIJNS4_10MMA_TraitsINS4_19SM100_MMA_F8F6F4_SSEJSI_SI_fSF_SG_NS4_17integral_constantINS4_4UMMA5MajorELSQ_0EEESR_NSO_INSP_7ScaleInELSS_0EEEST_EEEEEENS4_6LayoutINS5_IJSC_SC_SC_EEENS5_IJNSA_ILi0EEESY_SY_EEEEENS5_IJNS4_10UnderscoreES11_S11_EEEEENS4_23SM90_TMA_LOAD_MULTICASTENS4_14ComposedLayoutINS4_7SwizzleILi2ELi4ELi3EEENS4_18smem_ptr_flag_bitsILi8EEENSW_INS5_IJNSA_ILi8EEESF_EEENS5_IJSF_SC_EEEEEEEvNS4_8identityES14_S1E_vS1F_EENS_8epilogue10collective18CollectiveEpilogueINS1H_23Sm100TmaWarpSpecializedILi4ELi2ELi32ELb0ELb0EEEJSH_NS5_IJNSW_ISF_SC_EES1M_EEESI_SJ_SI_SJ_NS1H_6fusion15FusionCallbacksIS1L_NS1O_17LinearCombinationISI_fSI_fLNS_15FloatRoundStyleE2EEESH_S1N_JEEENS4_5SM1004TMEM4LOAD26SM100_TMEM_LOAD_16dp32b32xENS4_13SM90_TMA_LOADES1E_NS4_39AutoVectorizingCopyWithAssumedAlignmentILi128EEENS4_14SM90_TMA_STOREES1E_S20_S20_EEEvvEEEEvNT_6ParamsE) ;  /* 0xffffff5802e47950 */ /* 0x000fea0003c3ffff */
        .weak           $__internal_1_$__cuda_sm10x_tcgen05_guardrail_trap_phase_invalid_during_alloc
        .type           $__internal_1_$__cuda_sm10x_tcgen05_guardrail_trap_phase_invalid_during_alloc,@function
        .size           $__internal_1_$__cuda_sm10x_tcgen05_guardrail_trap_phase_invalid_during_alloc,($__internal_2_$__cuda_sm10x_tcgen05_guardrail_trap_unallocated_columns_being_dealloced - $__internal_1_$__cuda_sm10x_tcgen05_guardrail_trap_phase_invalid_during_alloc)
$__internal_1_$__cuda_sm10x_tcgen05_guardrail_trap_phase_invalid_during_alloc:
[----:B------:R-:W-:Y:S05]  /*a470*/  BPT.TRAP 0x1 ;  /* 0x000000040000795c */ /* 0x000fea0000300000 */
[----:B------:R-:W-:-:S04]  /*a480*/  MOV R5, 0x0 ;  /* 0x0000000000057802 */ /* 0x000fc80000000f00 */
[----:B------:R-:W-:Y:S05]  /*a490*/  RET.REL.NODEC R4 `(_ZN7cutlass13device_kernelINS_4gemm6kernel13GemmUniversalIN4cute5tupleIJiiiiEEENS1_10collective13CollectiveMmaINS1_35MainloopSm100TmaUmmaWarpSpecializedILi5ELi2ELi4ENS5_IJNS4_1CILi2EEESB_NSA_ILi1EEEEEEEENS5_IJNSA_ILi64EEENSA_ILi256EEESF_EEENS_12float_e4m3_tENS5_IJlSC_lEEESI_SJ_NS4_8TiledMMAINS4_8MMA_AtomIJNS4_10MMA_TraitsINS4_19SM100_MMA_F8F6F4_SSEJSI_SI_fSF_SG_NS4_17integral_constantINS4_4UMMA5MajorELSQ_0EEESR_NSO_INSP_7ScaleInELSS_0EEEST_EEEEEENS4_6LayoutINS5_IJSC_SC_SC_EEENS5_IJNSA_ILi0EEESY_SY_EEEEENS5_IJNS4_10UnderscoreES11_S11_EEEEENS4_23SM90_TMA_LOAD_MULTICASTENS4_14ComposedLayoutINS4_7SwizzleILi2ELi4ELi3EEENS4_18smem_ptr_flag_bitsILi8EEENSW_INS5_IJNSA_ILi8EEESF_EEENS5_IJSF_SC_EEEEEEEvNS4_8identityES14_S1E_vS1F_EENS_8epilogue10collective18CollectiveEpilogueINS1H_23Sm100TmaWarpSpecializedILi4ELi2ELi32ELb0ELb0EEEJSH_NS5_IJNSW_ISF_SC_EES1M_EEESI_SJ_SI_SJ_NS1H_6fusion15FusionCallbacksIS1L_NS1O_17LinearCombinationISI_fSI_fLNS_15FloatRoundStyleE2EEESH_S1N_JEEENS4_5SM1004TMEM4LOAD26SM100_TMEM_LOAD_16dp32b32xENS4_13SM90_TMA_LOADES1E_NS4_39AutoVectorizingCopyWithAssumedAlignmentILi128EEENS4_14SM90_TMA_STOREES1E_S20_S20_EEEvvEEEEvNT_6ParamsE) ;  /* 0xffffff5804d87950 */ /* 0x000fea0003c3ffff */
        .weak           $__internal_2_$__cuda_sm10x_tcgen05_guardrail_trap_unallocated_columns_being_dealloced
        .type           $__internal_2_$__cuda_sm10x_tcgen05_guardrail_trap_unallocated_columns_being_dealloced,@function
        .size           $__internal_2_$__cuda_sm10x_tcgen05_guardrail_trap_unallocated_columns_being_dealloced,(.L_x_180 - $__internal_2_$__cuda_sm10x_tcgen05_guardrail_trap_unallocated_columns_being_dealloced)
$__internal_2_$__cuda_sm10x_tcgen05_guardrail_trap_unallocated_columns_being_dealloced:
[----:B------:R-:W-:Y:S05]  /*a4a0*/  BPT.TRAP 0x1 ;  /* 0x000000040000795c */ /* 0x000fea0000300000 */
[----:B------:R-:W-:-:S04]  /*a4b0*/  HFMA2 R3, -RZ, RZ, 0, 0 ;  /* 0x00000000ff037431 */ /* 0x000fc800000001ff */
[----:B------:R-:W-:Y:S05]  /*a4c0*/  RET.REL.NODEC R2 `(_ZN7cutlass13device_kernelINS_4gemm6kernel13GemmUniversalIN4cute5tupleIJiiiiEEENS1_10collective13CollectiveMmaINS1_35MainloopSm100TmaUmmaWarpSpecializedILi5ELi2ELi4ENS5_IJNS4_1CILi2EEESB_NSA_ILi1EEEEEEEENS5_IJNSA_ILi64EEENSA_ILi256EEESF_EEENS_12float_e4m3_tENS5_IJlSC_lEEESI_SJ_NS4_8TiledMMAINS4_8MMA_AtomIJNS4_10MMA_TraitsINS4_19SM100_MMA_F8F6F4_SSEJSI_SI_fSF_SG_NS4_17integral_constantINS4_4UMMA5MajorELSQ_0EEESR_NSO_INSP_7ScaleInELSS_0EEEST_EEEEEENS4_6LayoutINS5_IJSC_SC_SC_EEENS5_IJNSA_ILi0EEESY_SY_EEEEENS5_IJNS4_10UnderscoreES11_S11_EEEEENS4_23SM90_TMA_LOAD_MULTICASTENS4_14ComposedLayoutINS4_7SwizzleILi2ELi4ELi3EEENS4_18smem_ptr_flag_bitsILi8EEENSW_INS5_IJNSA_ILi8EEESF_EEENS5_IJSF_SC_EEEEEEEvNS4_8identityES14_S1E_vS1F_EENS_8epilogue10collective18CollectiveEpilogueINS1H_23Sm100TmaWarpSpecializedILi4ELi2ELi32ELb0ELb0EEEJSH_NS5_IJNSW_ISF_SC_EES1M_EEESI_SJ_SI_SJ_NS1H_6fusion15FusionCallbacksIS1L_NS1O_17LinearCombinationISI_fSI_fLNS_15FloatRoundStyleE2EEESH_S1N_JEEENS4_5SM1004TMEM4LOAD26SM100_TMEM_LOAD_16dp32b32xENS4_13SM90_TMA_LOADES1E_NS4_39AutoVectorizingCopyWithAssumedAlignmentILi128EEENS4_14SM90_TMA_STOREES1E_S20_S20_EEEvvEEEEvNT_6ParamsE) ;  /* 0xffffff5802cc7950 */ /* 0x000fea0003c3ffff */
.L_x_179:
[----:B------:R-:W-:-:S00]  /*a4d0*/  BRA `(.L_x_179) ;  /* 0xfffffffc00fc7947 */ /* 0x000fc0000383ffff */
[----:B------:R-:W-:-:S00]  /*a4e0*/  NOP ;  /* 0x0000000000007918 */ /* 0x000fc00000000000 */
        /* <DEDUP_REMOVED lines=9> */
.L_x_180:


//--------------------- .nv.global.init           --------------------------
	.section	.nv.global.init,"aw",@progbits
.nv.global.init:
	.type		$str$27,@object
	.size		$str$27,($str$28 - $str$27)
$str$27:
        /*0000*/ 	.byte	0x28, 0x61, 0x64, 0x64, 0x72, 0x65, 0x73, 0x73, 0x20, 0x26, 0x20, 0x6d, 0x61, 0x73, 0x6b, 0x29
        /*0010*/ 	.byte	0x20, 0x3d, 0x3d, 0x20, 0x30, 0x00
	.type		$str$28,@object
	.size		$str$28,($str$26 - $str$28)
$str$28:
        /*0016*/ 	.byte	0x2f, 0x74, 0x6d, 0x70, 0x2f, 0x63, 0x75, 0x74, 0x6c, 0x61, 0x73, 0x73, 0x5f, 0x73, 0x77, 0x65
        /*0026*/ 	.byte	0x65, 0x70, 0x5f, 0x73, 0x72, 0x63, 0x2f, 0x69, 0x6e, 0x63, 0x6c, 0x75, 0x64, 0x65, 0x2f, 0x63
        /*0036*/ 	.byte	0x75, 0x74, 0x65, 0x2f, 0x70, 0x6f, 0x69, 0x6e, 0x74, 0x65, 0x72, 0x5f, 0x66, 0x6c, 0x61, 0x67
        /*0046*/ 	.byte	0x67, 0x65, 0x64, 0x2e, 0x68, 0x70, 0x70, 0x00
	.type		$str$26,@object
	.size		$str$26,($str$25 - $str$26)
$str$26:
        /*004e*/ 	.byte	0x2f, 0x74, 0x6d, 0x70, 0x2f, 0x63, 0x75, 0x74, 0x6c, 0x61, 0x73, 0x73, 0x5f, 0x73, 0x77, 0x65
        /*005e*/ 	.byte	0x65, 0x70, 0x5f, 0x73, 0x72, 0x63, 0x2f, 0x69, 0x6e, 0x63, 0x6c, 0x75, 0x64, 0x65, 0x2f, 0x63
        /*006e*/ 	.byte	0x75, 0x74, 0x65, 0x2f, 0x61, 0x74, 0x6f, 0x6d, 0x2f, 0x63, 0x6f, 0x70, 0x79, 0x5f, 0x74, 0x72
        /*007e*/ 	.byte	0x61, 0x69, 0x74, 0x73, 0x5f, 0x73, 0x6d, 0x31, 0x30, 0x30, 0x2e, 0x68, 0x70, 0x70, 0x00
	.type		$str$25,@object
	.size		$str$25,(__unnamed_1 - $str$25)
$str$25:
        /*008d*/ 	.byte	0x28, 0x28, 0x75, 0x69, 0x6e, 0x74, 0x33, 0x32, 0x5f, 0x74, 0x28, 0x74, 0x68, 0x72, 0x65, 0x61
        /*009d*/ 	.byte	0x64, 0x49, 0x64, 0x78, 0x2e, 0x78, 0x29, 0x20, 0x2f, 0x20, 0x33, 0x32, 0x29, 0x20, 0x25, 0x20
        /*00ad*/ 	.byte	0x34, 0x29, 0x20, 0x3d, 0x3d, 0x20, 0x28, 0x28, 0x28, 0x74, 0x6d, 0x65, 0x6d, 0x5f, 0x61, 0x64
        /*00bd*/ 	.byte	0x64, 0x72, 0x20, 0x3e, 0x3e, 0x20, 0x31, 0x36, 0x29, 0x20, 0x2f, 0x20, 0x33, 0x32, 0x29, 0x20
        /*00cd*/ 	.byte	0x25, 0x20, 0x34, 0x29, 0x00
	.type		__unnamed_1,@object
	.size		__unnamed_1,(__unnamed_2 - __unnamed_1)
__unnamed_1:
        /*00d2*/ 	.byte	0x61, 0x75, 0x74, 0x6f, 0x20, 0x63, 0x75, 0x74, 0x65, 0x3a, 0x3a, 0x61, 0x73, 0x5f, 0x70, 0x6f
        /* <DEDUP_REMOVED lines=24> */
        /*0262*/ 	.byte	0x3c, 0x34, 0x30, 0x39, 0x36, 0x3e, 0x3e, 0x3e, 0x3e, 0x5d, 0x00
	.type		__unnamed_2,@object
	.size		__unnamed_2,(__unnamed_3 - __unnamed_2)
__unnamed_2:
        /* <DEDUP_REMOVED lines=26> */
	.type		__unnamed_3,@object
	.size		__unnamed_3,(.L_3 - __unnamed_3)
__unnamed_3:
        /* <DEDUP_REMOVED lines=40> */
        /*0688*/ 	.byte	0x74, 0x65, 0x3a, 0x3a, 0x43, 0x3c, 0x30, 0x3e, 0x3e, 0x3e, 0x3e, 0x5d, 0x00
.L_3:


//--------------------- .nv.shared._ZN7cutlass13device_kernelINS_4gemm6kernel13GemmUniversalIN4cute5tupleIJiiiiEEENS1_10collective13CollectiveMmaINS1_35MainloopSm100TmaUmmaWarpSpecializedILi5ELi2ELi4ENS5_IJNS4_1CILi2EEESB_NSA_ILi1EEEEEEEENS5_IJNSA_ILi64EEENSA_ILi256EEESF_EEENS_12float_e4m3_tENS5_IJlSC_lEEESI_SJ_NS4_8TiledMMAINS4_8MMA_AtomIJNS4_10MMA_TraitsINS4_19SM100_MMA_F8F6F4_SSEJSI_SI_fSF_SG_NS4_17integral_constantINS4_4UMMA5MajorELSQ_0EEESR_NSO_INSP_7ScaleInELSS_0EEEST_EEEEEENS4_6LayoutINS5_IJSC_SC_SC_EEENS5_IJNSA_ILi0EEESY_SY_EEEEENS5_IJNS4_10UnderscoreES11_S11_EEEEENS4_23SM90_TMA_LOAD_MULTICASTENS4_14ComposedLayoutINS4_7SwizzleILi2ELi4ELi3EEENS4_18smem_ptr_flag_bitsILi8EEENSW_INS5_IJNSA_ILi8EEESF_EEENS5_IJSF_SC_EEEEEEEvNS4_8identityES14_S1E_vS1F_EENS_8epilogue10collective18CollectiveEpilogueINS1H_23Sm100TmaWarpSpecializedILi4ELi2ELi32ELb0ELb0EEEJSH_NS5_IJNSW_ISF_SC_EES1M_EEESI_SJ_SI_SJ_NS1H_6fusion15FusionCallbacksIS1L_NS1O_17LinearCombinationISI_fSI_fLNS_15FloatRoundStyleE2EEESH_S1N_JEEENS4_5SM1004TMEM4LOAD26SM100_TMEM_LOAD_16dp32b32xENS4_13SM90_TMA_LOADES1E_NS4_39AutoVectorizingCopyWithAssumedAlignmentILi128EEENS4_14SM90_TMA_STOREES1E_S20_S20_EEEvvEEEEvNT_6ParamsE --------------------------
	.section	.nv.shared._ZN7cutlass13device_kernelINS_4gemm6kernel13GemmUniversalIN4cute5tupleIJiiiiEEENS1_10collective13CollectiveMmaINS1_35MainloopSm100TmaUmmaWarpSpecializedILi5ELi2ELi4ENS5_IJNS4_1CILi2EEESB_NSA_ILi1EEEEEEEENS5_IJNSA_ILi64EEENSA_ILi256EEESF_EEENS_12float_e4m3_tENS5_IJlSC_lEEESI_SJ_NS4_8TiledMMAINS4_8MMA_AtomIJNS4_10MMA_TraitsINS4_19SM100_MMA_F8F6F4_SSEJSI_SI_fSF_SG_NS4_17integral_constantINS4_4UMMA5MajorELSQ_0EEESR_NSO_INSP_7ScaleInELSS_0EEEST_EEEEEENS4_6LayoutINS5_IJSC_SC_SC_EEENS5_IJNSA_ILi0EEESY_SY_EEEEENS5_IJNS4_10UnderscoreES11_S11_EEEEENS4_23SM90_TMA_LOAD_MULTICASTENS4_14ComposedLayoutINS4_7SwizzleILi2ELi4ELi3EEENS4_18smem_ptr_flag_bitsILi8EEENSW_INS5_IJNSA_ILi8EEESF_EEENS5_IJSF_SC_EEEEEEEvNS4_8identityES14_S1E_vS1F_EENS_8epilogue10collective18CollectiveEpilogueINS1H_23Sm100TmaWarpSpecializedILi4ELi2ELi32ELb0ELb0EEEJSH_NS5_IJNSW_ISF_SC_EES1M_EEESI_SJ_SI_SJ_NS1H_6fusion15FusionCallbacksIS1L_NS1O_17LinearCombinationISI_fSI_fLNS_15FloatRoundStyleE2EEESH_S1N_JEEENS4_5SM1004TMEM4LOAD26SM100_TMEM_LOAD_16dp32b32xENS4_13SM90_TMA_LOADES1E_NS4_39AutoVectorizingCopyWithAssumedAlignmentILi128EEENS4_14SM90_TMA_STOREES1E_S20_S20_EEEvvEEEEvNT_6ParamsE,"aw",@nobits
	.sectionflags	@""
	.align	16
	.zero		1024


//--------------------- .nv.shared.reserved.0     --------------------------
	.section	.nv.shared.reserved.0,"aw",@nobits
	.weak		__nv_reservedSMEM_offset_0_alias
	.size		__nv_reservedSMEM_offset_0_alias, 0, 64
	.other		__nv_reservedSMEM_offset_0_alias,@"STO_CUDA_RESERVED_SHARED STV_DEFAULT"
__nv_reservedSMEM_offset_0_alias:
	.zero		0
.nv.shared.reserved.0:
	.zero		64
	.weak		__nv_reservedSMEM_tcgen05_partition
	.type		__nv_reservedSMEM_tcgen05_partition,@object
	.size		__nv_reservedSMEM_tcgen05_partition,(.L_0 - __nv_reservedSMEM_tcgen05_partition)
__nv_reservedSMEM_tcgen05_partition:
	.zero		32
.L_0:


//--------------------- .nv.global                --------------------------
	.section	.nv.global,"aw",@nobits
.nv.global:
	.type		_ZN39_INTERNAL_3c2b0aaf_4_k_cu_722f8b43_92104cute1_E,@object
	.size		_ZN39_INTERNAL_3c2b0aaf_4_k_cu_722f8b43_92104cute1_E,(_ZN39_INTERNAL_3c2b0aaf_4_k_cu_722f8b43_92104cuda3std3__45__cpo6cbeginE - _ZN39_INTERNAL_3c2b0aaf_4_k_cu_722f8b43_92104cute1_E)
_ZN39_INTERNAL_3c2b0aaf_4_k_cu_722f8b43_92104cute1_E:
	.zero		1
	.type		_ZN39_INTERNAL_3c2b0aaf_4_k_cu_722f8b43_92104cuda3std3__45__cpo6cbeginE,@object
	.size		_ZN39_INTERNAL_3c2b0aaf_4_k_cu_722f8b43_92104cuda3std3__45__cpo6cbeginE,(_ZN39_INTERNAL_3c2b0aaf_4_k_cu_722f8b43_92104cuda3std3__48in_placeE - _ZN39_INTERNAL_3c2b0aaf_4_k_cu_722f8b43_92104cuda3std3__45__cpo6cbeginE)
_ZN39_INTERNAL_3c2b0aaf_4_k_cu_722f8b43_92104cuda3std3__45__cpo6cbeginE:
	.zero		1
	.type		_ZN39_INTERNAL_3c2b0aaf_4_k_cu_722f8b43_92104cuda3std3__48in_placeE,@object
	.size		_ZN39_INTERNAL_3c2b0aaf_4_k_cu_722f8b43_92104cuda3std3__48in_placeE,(_ZN39_INTERNAL_3c2b0aaf_4_k_cu_722f8b43_92104cuda3std6ranges3__45__cpo9iter_moveE - _ZN39_INTERNAL_3c2b0aaf_4_k_cu_722f8b43_92104cuda3std3__48in_placeE)
_ZN39_INTERNAL_3c2b0aaf_4_k_cu_722f8b43_92104cuda3std3__48in_placeE:
	.zero		1
	.type		_ZN39_INTERNAL_3c2b0aaf_4_k_cu_722f8b43_92104cuda3std6ranges3__45__cpo9iter_moveE,@object
	.size		_ZN39_INTERNAL_3c2b0aaf_4_k_cu_722f8b43_92104cuda3std6ranges3__45__cpo9iter_moveE,(_ZN39_INTERNAL_3c2b0aaf_4_k_cu_722f8b43_92104cuda3std3__45__cpo5beginE - _ZN39_INTERNAL_3c2b0aaf_4_k_cu_722f8b43_92104cuda3std6ranges3__45__cpo9iter_moveE)
_ZN39_INTERNAL_3c2b0aaf_4_k_cu_722f8b43_92104cuda3std6ranges3__45__cpo9iter_moveE:
	.zero		1
	.type		_ZN39_INTERNAL_3c2b0aaf_4_k_cu_722f8b43_92104cuda3std3__45__cpo5beginE,@object
	.size		_ZN39_INTERNAL_3c2b0aaf_4_k_cu_722f8b43_92104cuda3std3__45__cpo5beginE,(_ZN39_INTERNAL_3c2b0aaf_4_k_cu_722f8b43_92104cuda3std3__441_GLOBAL__N__3c2b0aaf_4_k_cu_722f8b43_92106ignoreE - _ZN39_INTERNAL_3c2b0aaf_4_k_cu_722f8b43_92104cuda3std3__45__cpo5beginE)
_ZN39_INTERNAL_3c2b0aaf_4_k_cu_722f8b43_92104cuda3std3__45__cpo5beginE:
	.zero		1
	.type		_ZN39_INTERNAL_3c2b0aaf_4_k_cu_722f8b43_92104cuda3std3__441_GLOBAL__N__3c2b0aaf_4_k_cu_722f8b43_92106ignoreE,@object
	.size		_ZN39_INTERNAL_3c2b0aaf_4_k_cu_722f8b43_92104cuda3std3__441_GLOBAL__N__3c2b0aaf_4_k_cu_722f8b43_92106ignoreE,(_ZN39_INTERNAL_3c2b0aaf_4_k_cu_722f8b43_92104cute7productE - _ZN39_INTERNAL_3c2b0aaf_4_k_cu_722f8b43_92104cuda3std3__441_GLOBAL__N__3c2b0aaf_4_k_cu_722f8b43_92106ignoreE)
_ZN39_INTERNAL_3c2b0aaf_4_k_cu_722f8b43_92104cuda3std3__441_GLOBAL__N__3c2b0aaf_4_k_cu_722f8b43_92106ignoreE:
	.zero		1
	.type		_ZN39_INTERNAL_3c2b0aaf_4_k_cu_722f8b43_92104cute7productE,@object
	.size		_ZN39_INTERNAL_3c2b0aaf_4_k_cu_722f8b43_92104cute7productE,(_ZN39_INTERNAL_3c2b0aaf_4_k_cu_722f8b43_92104cuda3std3__45__cpo3endE - _ZN39_INTERNAL_3c2b0aaf_4_k_cu_722f8b43_92104cute7productE)
_ZN39_INTERNAL_3c2b0aaf_4_k_cu_722f8b43_92104cute7productE:
	.zero		1
	.type		_ZN39_INTERNAL_3c2b0aaf_4_k_cu_722f8b43_92104cuda3std3__45__cpo3endE,@object
	.size		_ZN39_INTERNAL_3c2b0aaf_4_k_cu_722f8b43_92104cuda3std3__45__cpo3endE,(_ZN39_INTERNAL_3c2b0aaf_4_k_cu_722f8b43_92104cuda3std3__419piecewise_constructE - _ZN39_INTERNAL_3c2b0aaf_4_k_cu_722f8b43_92104cuda3std3__45__cpo3endE)
_ZN39_INTERNAL_3c2b0aaf_4_k_cu_722f8b43_92104cuda3std3__45__cpo3endE:
	.zero		1
	.type		_ZN39_INTERNAL_3c2b0aaf_4_k_cu_722f8b43_92104cuda3std3__419piecewise_constructE,@object
	.size		_ZN39_INTERNAL_3c2b0aaf_4_k_cu_722f8b43_92104cuda3std3__419piecewise_constructE,(_ZN39_INTERNAL_3c2b0aaf_4_k_cu_722f8b43_92104cuda3std3__45__cpo4cendE - _ZN39_INTERNAL_3c2b0aaf_4_k_cu_722f8b43_92104cuda3std3__419piecewise_constructE)
_ZN39_INTERNAL_3c2b0aaf_4_k_cu_722f8b43_92104cuda3std3__419piecewise_constructE:
	.zero		1
	.type		_ZN39_INTERNAL_3c2b0aaf_4_k_cu_722f8b43_92104cuda3std3__45__cpo4cendE,@object
	.size		_ZN39_INTERNAL_3c2b0aaf_4_k_cu_722f8b43_92104cuda3std3__45__cpo4cendE,(_ZN39_INTERNAL_3c2b0aaf_4_k_cu_722f8b43_92104cuda3std6ranges3__45__cpo4swapE - _ZN39_INTERNAL_3c2b0aaf_4_k_cu_722f8b43_92104cuda3std3__45__cpo4cendE)
_ZN39_INTERNAL_3c2b0aaf_4_k_cu_722f8b43_92104cuda3std3__45__cpo4cendE:
	.zero		1
	.type		_ZN39_INTERNAL_3c2b0aaf_4_k_cu_722f8b43_92104cuda3std6ranges3__45__cpo4swapE,@object
	.size		_ZN39_INTERNAL_3c2b0aaf_4_k_cu_722f8b43_92104cuda3std6ranges3__45__cpo4swapE,(.L_11 - _ZN39_INTERNAL_3c2b0aaf_4_k_cu_722f8b43_92104cuda3std6ranges3__45__cpo4swapE)
_ZN39_INTERNAL_3c2b0aaf_4_k_cu_722f8b43_92104cuda3std6ranges3__45__cpo4swapE:
	.zero		1
.L_11:


//--------------------- .nv.constant0._ZN7cutlass13device_kernelINS_4gemm6kernel13GemmUniversalIN4cute5tupleIJiiiiEEENS1_10collective13CollectiveMmaINS1_35MainloopSm100TmaUmmaWarpSpecializedILi5ELi2ELi4ENS5_IJNS4_1CILi2EEESB_NSA_ILi1EEEEEEEENS5_IJNSA_ILi64EEENSA_ILi256EEESF_EEENS_12float_e4m3_tENS5_IJlSC_lEEESI_SJ_NS4_8TiledMMAINS4_8MMA_AtomIJNS4_10MMA_TraitsINS4_19SM100_MMA_F8F6F4_SSEJSI_SI_fSF_SG_NS4_17integral_constantINS4_4UMMA5MajorELSQ_0EEESR_NSO_INSP_7ScaleInELSS_0EEEST_EEEEEENS4_6LayoutINS5_IJSC_SC_SC_EEENS5_IJNSA_ILi0EEESY_SY_EEEEENS5_IJNS4_10UnderscoreES11_S11_EEEEENS4_23SM90_TMA_LOAD_MULTICASTENS4_14ComposedLayoutINS4_7SwizzleILi2ELi4ELi3EEENS4_18smem_ptr_flag_bitsILi8EEENSW_INS5_IJNSA_ILi8EEESF_EEENS5_IJSF_SC_EEEEEEEvNS4_8identityES14_S1E_vS1F_EENS_8epilogue10collective18CollectiveEpilogueINS1H_23Sm100TmaWarpSpecializedILi4ELi2ELi32ELb0ELb0EEEJSH_NS5_IJNSW_ISF_SC_EES1M_EEESI_SJ_SI_SJ_NS1H_6fusion15FusionCallbacksIS1L_NS1O_17LinearCombinationISI_fSI_fLNS_15FloatRoundStyleE2EEESH_S1N_JEEENS4_5SM1004TMEM4LOAD26SM100_TMEM_LOAD_16dp32b32xENS4_13SM90_TMA_LOADES1E_NS4_39AutoVectorizingCopyWithAssumedAlignmentILi128EEENS4_14SM90_TMA_STOREES1E_S20_S20_EEEvvEEEEvNT_6ParamsE --------------------------
	.section	.nv.constant0._ZN7cutlass13device_kernelINS_4gemm6kernel13GemmUniversalIN4cute5tupleIJiiiiEEENS1_10collective13CollectiveMmaINS1_35MainloopSm100TmaUmmaWarpSpecializedILi5ELi2ELi4ENS5_IJNS4_1CILi2EEESB_NSA_ILi1EEEEEEEENS5_IJNSA_ILi64EEENSA_ILi256EEESF_EEENS_12float_e4m3_tENS5_IJlSC_lEEESI_SJ_NS4_8TiledMMAINS4_8MMA_AtomIJNS4_10MMA_TraitsINS4_19SM100_MMA_F8F6F4_SSEJSI_SI_fSF_SG_NS4_17integral_constantINS4_4UMMA5MajorELSQ_0EEESR_NSO_INSP_7ScaleInELSS_0EEEST_EEEEEENS4_6LayoutINS5_IJSC_SC_SC_EEENS5_IJNSA_ILi0EEESY_SY_EEEEENS5_IJNS4_10UnderscoreES11_S11_EEEEENS4_23SM90_TMA_LOAD_MULTICASTENS4_14ComposedLayoutINS4_7SwizzleILi2ELi4ELi3EEENS4_18smem_ptr_flag_bitsILi8EEENSW_INS5_IJNSA_ILi8EEESF_EEENS5_IJSF_SC_EEEEEEEvNS4_8identityES14_S1E_vS1F_EENS_8epilogue10collective18CollectiveEpilogueINS1H_23Sm100TmaWarpSpecializedILi4ELi2ELi32ELb0ELb0EEEJSH_NS5_IJNSW_ISF_SC_EES1M_EEESI_SJ_SI_SJ_NS1H_6fusion15FusionCallbacksIS1L_NS1O_17LinearCombinationISI_fSI_fLNS_15FloatRoundStyleE2EEESH_S1N_JEEENS4_5SM1004TMEM4LOAD26SM100_TMEM_LOAD_16dp32b32xENS4_13SM90_TMA_LOADES1E_NS4_39AutoVectorizingCopyWithAssumedAlignmentILi128EEENS4_14SM90_TMA_STOREES1E_S20_S20_EEEvvEEEEvNT_6ParamsE,"a",@progbits
	.sectionflags	@""
	.align	4
.nv.constant0._ZN7cutlass13device_kernelINS_4gemm6kernel13GemmUniversalIN4cute5tupleIJiiiiEEENS1_10collective13CollectiveMmaINS1_35MainloopSm100TmaUmmaWarpSpecializedILi5ELi2ELi4ENS5_IJNS4_1CILi2EEESB_NSA_ILi1EEEEEEEENS5_IJNSA_ILi64EEENSA_ILi256EEESF_EEENS_12float_e4m3_tENS5_IJlSC_lEEESI_SJ_NS4_8TiledMMAINS4_8MMA_AtomIJNS4_10MMA_TraitsINS4_19SM100_MMA_F8F6F4_SSEJSI_SI_fSF_SG_NS4_17integral_constantINS4_4UMMA5MajorELSQ_0EEESR_NSO_INSP_7ScaleInELSS_0EEEST_EEEEEENS4_6LayoutINS5_IJSC_SC_SC_EEENS5_IJNSA_ILi0EEESY_SY_EEEEENS5_IJNS4_10UnderscoreES11_S11_EEEEENS4_23SM90_TMA_LOAD_MULTICASTENS4_14ComposedLayoutINS4_7SwizzleILi2ELi4ELi3EEENS4_18smem_ptr_flag_bitsILi8EEENSW_INS5_IJNSA_ILi8EEESF_EEENS5_IJSF_SC_EEEEEEEvNS4_8identityES14_S1E_vS1F_EENS_8epilogue10collective18CollectiveEpilogueINS1H_23Sm100TmaWarpSpecializedILi4ELi2ELi32ELb0ELb0EEEJSH_NS5_IJNSW_ISF_SC_EES1M_EEESI_SJ_SI_SJ_NS1H_6fusion15FusionCallbacksIS1L_NS1O_17LinearCombinationISI_fSI_fLNS_15FloatRoundStyleE2EEESH_S1N_JEEENS4_5SM1004TMEM4LOAD26SM100_TMEM_LOAD_16dp32b32xENS4_13SM90_TMA_LOADES1E_NS4_39AutoVectorizingCopyWithAssumedAlignmentILi128EEENS4_14SM90_TMA_STOREES1E_S20_S20_EEEvvEEEEvNT_6ParamsE:
	.zero		2944


//--------------------- SYMBOLS --------------------------

	.type		.nv.reservedSmem.offset0,@object
	.size		.nv.reservedSmem.offset0,0x4
	.type		.nv.reservedSmem.cap,@object
	.size		.nv.reservedSmem.cap,0x4
	.type		__assertfail,@function
